//
// Generated by NVIDIA NVVM Compiler
//
// Compiler Build ID: CL-36424714
// Cuda compilation tools, release 13.0, V13.0.88
// Based on NVVM 20.0.0
//

.version 9.0
.target sm_100
.address_size 64

	// .globl	_Z31matrixMulKernel_1thread1elementPfS_S_jjj
// _ZZ21matrixMulKernel_tiledPfS_S_jjjE3A_s has been demoted
// _ZZ21matrixMulKernel_tiledPfS_S_jjjE3B_s has been demoted

.visible .entry _Z31matrixMulKernel_1thread1elementPfS_S_jjj(
	.param .u64 .ptr .align 1 _Z31matrixMulKernel_1thread1elementPfS_S_jjj_param_0,
	.param .u64 .ptr .align 1 _Z31matrixMulKernel_1thread1elementPfS_S_jjj_param_1,
	.param .u64 .ptr .align 1 _Z31matrixMulKernel_1thread1elementPfS_S_jjj_param_2,
	.param .u32 _Z31matrixMulKernel_1thread1elementPfS_S_jjj_param_3,
	.param .u32 _Z31matrixMulKernel_1thread1elementPfS_S_jjj_param_4,
	.param .u32 _Z31matrixMulKernel_1thread1elementPfS_S_jjj_param_5
)
{
	.reg .pred 	%p<13>;
	.reg .b32 	%r<94>;
	.reg .b32 	%f<68>;
	.reg .b64 	%rd<69>;

	ld.param.u64 	%rd4, [_Z31matrixMulKernel_1thread1elementPfS_S_jjj_param_0];
	ld.param.u64 	%rd5, [_Z31matrixMulKernel_1thread1elementPfS_S_jjj_param_1];
	ld.param.u64 	%rd3, [_Z31matrixMulKernel_1thread1elementPfS_S_jjj_param_2];
	ld.param.u32 	%r46, [_Z31matrixMulKernel_1thread1elementPfS_S_jjj_param_3];
	ld.param.u32 	%r44, [_Z31matrixMulKernel_1thread1elementPfS_S_jjj_param_4];
	ld.param.u32 	%r45, [_Z31matrixMulKernel_1thread1elementPfS_S_jjj_param_5];
	cvta.to.global.u64 	%rd1, %rd5;
	cvta.to.global.u64 	%rd2, %rd4;
	mov.u32 	%r48, %ctaid.y;
	mov.u32 	%r49, %ntid.y;
	mov.u32 	%r50, %tid.y;
	mad.lo.s32 	%r51, %r48, %r49, %r50;
	mov.u32 	%r52, %ctaid.x;
	mov.u32 	%r53, %ntid.x;
	mul.lo.s32 	%r2, %r52, %r53;
	mov.u32 	%r3, %tid.x;
	add.s32 	%r4, %r2, %r3;
	setp.ge.u32 	%p1, %r4, %r45;
	setp.ge.u32 	%p2, %r51, %r46;
	or.pred  	%p3, %p1, %p2;
	@%p3 bra 	$L__BB0_14;
	setp.eq.s32 	%p4, %r44, 0;
	mov.f32 	%f67, 0f00000000;
	@%p4 bra 	$L__BB0_13;
	mul.lo.s32 	%r5, %r44, %r51;
	and.b32  	%r6, %r44, 7;
	setp.lt.u32 	%p5, %r44, 8;
	mov.f32 	%f67, 0f00000000;
	mov.b32 	%r92, 0;
	@%p5 bra 	$L__BB0_5;
	and.b32  	%r92, %r44, -8;
	neg.s32 	%r90, %r92;
	add.s32 	%r55, %r3, %r45;
	add.s32 	%r89, %r55, %r2;
	shl.b32 	%r10, %r45, 3;
	shl.b32 	%r56, %r45, 1;
	add.s32 	%r88, %r4, %r56;
	mad.lo.s32 	%r87, %r45, 3, %r4;
	shl.b32 	%r57, %r45, 2;
	add.s32 	%r86, %r4, %r57;
	mad.lo.s32 	%r85, %r45, 5, %r4;
	mad.lo.s32 	%r84, %r45, 6, %r4;
	mad.lo.s32 	%r83, %r45, 7, %r4;
	add.s32 	%r81, %r5, 3;
	mov.f32 	%f67, 0f00000000;
	mov.u32 	%r82, %r4;
$L__BB0_4:
	.pragma "nounroll";
	add.s32 	%r58, %r81, -3;
	mul.wide.u32 	%rd6, %r58, 4;
	add.s64 	%rd7, %rd2, %rd6;
	ld.global.f32 	%f17, [%rd7];
	mul.wide.u32 	%rd8, %r82, 4;
	add.s64 	%rd9, %rd1, %rd8;
	ld.global.f32 	%f18, [%rd9];
	fma.rn.f32 	%f19, %f17, %f18, %f67;
	add.s32 	%r59, %r81, -2;
	mul.wide.u32 	%rd10, %r59, 4;
	add.s64 	%rd11, %rd2, %rd10;
	ld.global.f32 	%f20, [%rd11];
	mul.wide.u32 	%rd12, %r89, 4;
	add.s64 	%rd13, %rd1, %rd12;
	ld.global.f32 	%f21, [%rd13];
	fma.rn.f32 	%f22, %f20, %f21, %f19;
	add.s32 	%r60, %r81, -1;
	mul.wide.u32 	%rd14, %r60, 4;
	add.s64 	%rd15, %rd2, %rd14;
	ld.global.f32 	%f23, [%rd15];
	mul.wide.u32 	%rd16, %r88, 4;
	add.s64 	%rd17, %rd1, %rd16;
	ld.global.f32 	%f24, [%rd17];
	fma.rn.f32 	%f25, %f23, %f24, %f22;
	add.s32 	%r61, %r81, 4;
	mul.wide.u32 	%rd18, %r81, 4;
	add.s64 	%rd19, %rd2, %rd18;
	ld.global.f32 	%f26, [%rd19];
	mul.wide.u32 	%rd20, %r87, 4;
	add.s64 	%rd21, %rd1, %rd20;
	ld.global.f32 	%f27, [%rd21];
	fma.rn.f32 	%f28, %f26, %f27, %f25;
	add.s32 	%r62, %r81, 1;
	mul.wide.u32 	%rd22, %r62, 4;
	add.s64 	%rd23, %rd2, %rd22;
	ld.global.f32 	%f29, [%rd23];
	mul.wide.u32 	%rd24, %r86, 4;
	add.s64 	%rd25, %rd1, %rd24;
	ld.global.f32 	%f30, [%rd25];
	fma.rn.f32 	%f31, %f29, %f30, %f28;
	add.s32 	%r63, %r81, 2;
	mul.wide.u32 	%rd26, %r63, 4;
	add.s64 	%rd27, %rd2, %rd26;
	ld.global.f32 	%f32, [%rd27];
	mul.wide.u32 	%rd28, %r85, 4;
	add.s64 	%rd29, %rd1, %rd28;
	ld.global.f32 	%f33, [%rd29];
	fma.rn.f32 	%f34, %f32, %f33, %f31;
	add.s32 	%r64, %r81, 3;
	mul.wide.u32 	%rd30, %r64, 4;
	add.s64 	%rd31, %rd2, %rd30;
	ld.global.f32 	%f35, [%rd31];
	mul.wide.u32 	%rd32, %r84, 4;
	add.s64 	%rd33, %rd1, %rd32;
	ld.global.f32 	%f36, [%rd33];
	fma.rn.f32 	%f37, %f35, %f36, %f34;
	mul.wide.u32 	%rd34, %r61, 4;
	add.s64 	%rd35, %rd2, %rd34;
	ld.global.f32 	%f38, [%rd35];
	mul.wide.u32 	%rd36, %r83, 4;
	add.s64 	%rd37, %rd1, %rd36;
	ld.global.f32 	%f39, [%rd37];
	fma.rn.f32 	%f67, %f38, %f39, %f37;
	add.s32 	%r90, %r90, 8;
	add.s32 	%r89, %r89, %r10;
	add.s32 	%r88, %r88, %r10;
	add.s32 	%r87, %r87, %r10;
	add.s32 	%r86, %r86, %r10;
	add.s32 	%r85, %r85, %r10;
	add.s32 	%r84, %r84, %r10;
	add.s32 	%r83, %r83, %r10;
	add.s32 	%r82, %r82, %r10;
	add.s32 	%r81, %r81, 8;
	setp.ne.s32 	%p6, %r90, 0;
	@%p6 bra 	$L__BB0_4;
$L__BB0_5:
	setp.eq.s32 	%p7, %r6, 0;
	@%p7 bra 	$L__BB0_13;
	and.b32  	%r39, %r44, 3;
	setp.lt.u32 	%p8, %r6, 4;
	@%p8 bra 	$L__BB0_8;
	add.s32 	%r65, %r92, %r5;
	mul.wide.u32 	%rd38, %r65, 4;
	add.s64 	%rd39, %rd2, %rd38;
	ld.global.f32 	%f41, [%rd39];
	mad.lo.s32 	%r66, %r92, %r45, %r4;
	mul.wide.u32 	%rd40, %r66, 4;
	add.s64 	%rd41, %rd1, %rd40;
	ld.global.f32 	%f42, [%rd41];
	fma.rn.f32 	%f43, %f41, %f42, %f67;
	add.s32 	%r67, %r65, 1;
	mul.wide.u32 	%rd42, %r67, 4;
	add.s64 	%rd43, %rd2, %rd42;
	ld.global.f32 	%f44, [%rd43];
	add.s32 	%r68, %r66, %r45;
	mul.wide.u32 	%rd44, %r68, 4;
	add.s64 	%rd45, %rd1, %rd44;
	ld.global.f32 	%f45, [%rd45];
	fma.rn.f32 	%f46, %f44, %f45, %f43;
	add.s32 	%r69, %r65, 2;
	mul.wide.u32 	%rd46, %r69, 4;
	add.s64 	%rd47, %rd2, %rd46;
	ld.global.f32 	%f47, [%rd47];
	add.s32 	%r70, %r68, %r45;
	mul.wide.u32 	%rd48, %r70, 4;
	add.s64 	%rd49, %rd1, %rd48;
	ld.global.f32 	%f48, [%rd49];
	fma.rn.f32 	%f49, %f47, %f48, %f46;
	add.s32 	%r71, %r65, 3;
	mul.wide.u32 	%rd50, %r71, 4;
	add.s64 	%rd51, %rd2, %rd50;
	ld.global.f32 	%f50, [%rd51];
	add.s32 	%r72, %r70, %r45;
	mul.wide.u32 	%rd52, %r72, 4;
	add.s64 	%rd53, %rd1, %rd52;
	ld.global.f32 	%f51, [%rd53];
	fma.rn.f32 	%f67, %f50, %f51, %f49;
	add.s32 	%r92, %r92, 4;
$L__BB0_8:
	setp.eq.s32 	%p9, %r39, 0;
	@%p9 bra 	$L__BB0_13;
	setp.eq.s32 	%p10, %r39, 1;
	@%p10 bra 	$L__BB0_11;
	add.s32 	%r73, %r92, %r5;
	mul.wide.u32 	%rd54, %r73, 4;
	add.s64 	%rd55, %rd2, %rd54;
	ld.global.f32 	%f53, [%rd55];
	mad.lo.s32 	%r74, %r92, %r45, %r4;
	mul.wide.u32 	%rd56, %r74, 4;
	add.s64 	%rd57, %rd1, %rd56;
	ld.global.f32 	%f54, [%rd57];
	fma.rn.f32 	%f55, %f53, %f54, %f67;
	add.s32 	%r75, %r73, 1;
	mul.wide.u32 	%rd58, %r75, 4;
	add.s64 	%rd59, %rd2, %rd58;
	ld.global.f32 	%f56, [%rd59];
	add.s32 	%r76, %r74, %r45;
	mul.wide.u32 	%rd60, %r76, 4;
	add.s64 	%rd61, %rd1, %rd60;
	ld.global.f32 	%f57, [%rd61];
	fma.rn.f32 	%f67, %f56, %f57, %f55;
	add.s32 	%r92, %r92, 2;
$L__BB0_11:
	and.b32  	%r77, %r44, 1;
	setp.eq.b32 	%p11, %r77, 1;
	not.pred 	%p12, %p11;
	@%p12 bra 	$L__BB0_13;
	add.s32 	%r78, %r92, %r5;
	mul.wide.u32 	%rd62, %r78, 4;
	add.s64 	%rd63, %rd2, %rd62;
	ld.global.f32 	%f58, [%rd63];
	mad.lo.s32 	%r79, %r92, %r45, %r4;
	mul.wide.u32 	%rd64, %r79, 4;
	add.s64 	%rd65, %rd1, %rd64;
	ld.global.f32 	%f59, [%rd65];
	fma.rn.f32 	%f67, %f58, %f59, %f67;
$L__BB0_13:
	mad.lo.s32 	%r80, %r45, %r51, %r4;
	cvta.to.global.u64 	%rd66, %rd3;
	mul.wide.u32 	%rd67, %r80, 4;
	add.s64 	%rd68, %rd66, %rd67;
	st.global.f32 	[%rd68], %f67;
$L__BB0_14:
	ret;

}
	// .globl	_Z21matrixMulKernel_tiledPfS_S_jjj
.visible .entry _Z21matrixMulKernel_tiledPfS_S_jjj(
	.param .u64 .ptr .align 1 _Z21matrixMulKernel_tiledPfS_S_jjj_param_0,
	.param .u64 .ptr .align 1 _Z21matrixMulKernel_tiledPfS_S_jjj_param_1,
	.param .u64 .ptr .align 1 _Z21matrixMulKernel_tiledPfS_S_jjj_param_2,
	.param .u32 _Z21matrixMulKernel_tiledPfS_S_jjj_param_3,
	.param .u32 _Z21matrixMulKernel_tiledPfS_S_jjj_param_4,
	.param .u32 _Z21matrixMulKernel_tiledPfS_S_jjj_param_5
)
{
	.reg .pred 	%p<7>;
	.reg .b32 	%r<93>;
	.reg .b32 	%f<368>;
	.reg .b64 	%rd<48>;
	// demoted variable
	.shared .align 4 .b8 _ZZ21matrixMulKernel_tiledPfS_S_jjjE3A_s[1024];
	// demoted variable
	.shared .align 4 .b8 _ZZ21matrixMulKernel_tiledPfS_S_jjjE3B_s[1024];
	ld.param.u32 	%r30, [_Z21matrixMulKernel_tiledPfS_S_jjj_param_5];
	mov.u32 	%r31, %ctaid.y;
	mov.u32 	%r32, %ntid.y;
	mov.u32 	%r1, %tid.y;
	mad.lo.s32 	%r2, %r31, %r32, %r1;
	mov.u32 	%r33, %ctaid.x;
	mov.u32 	%r34, %ntid.x;
	mov.u32 	%r3, %tid.x;
	mad.lo.s32 	%r4, %r33, %r34, %r3;
	shr.u32 	%r5, %r30, 4;
	setp.lt.u32 	%p1, %r30, 16;
	mov.f32 	%f367, 0f00000000;
	@%p1 bra 	$L__BB1_9;
	mad.lo.s32 	%r6, %r30, %r2, %r3;
	shl.b32 	%r36, %r1, 6;
	mov.u32 	%r37, _ZZ21matrixMulKernel_tiledPfS_S_jjjE3A_s;
	add.s32 	%r7, %r37, %r36;
	add.s32 	%r38, %r5, -1;
	setp.lt.u32 	%p2, %r38, 3;
	mov.f32 	%f367, 0f00000000;
	mov.b32 	%r92, 0;
	@%p2 bra 	$L__BB1_4;
	and.b32  	%r92, %r5, 268435452;
	neg.s32 	%r90, %r92;
	add.s32 	%r89, %r6, 32;
	add.s32 	%r41, %r1, 48;
	mad.lo.s32 	%r88, %r30, %r41, %r4;
	add.s32 	%r42, %r1, 32;
	mad.lo.s32 	%r87, %r30, %r42, %r4;
	add.s32 	%r43, %r1, 16;
	mad.lo.s32 	%r86, %r30, %r43, %r4;
	mad.lo.s32 	%r85, %r1, %r30, %r4;
	mov.f32 	%f367, 0f00000000;
$L__BB1_3:
	.pragma "nounroll";
	ld.param.u64 	%rd44, [_Z21matrixMulKernel_tiledPfS_S_jjj_param_1];
	ld.param.u64 	%rd41, [_Z21matrixMulKernel_tiledPfS_S_jjj_param_0];
	add.s32 	%r45, %r89, -32;
	cvta.to.global.u64 	%rd4, %rd41;
	mul.wide.u32 	%rd5, %r45, 4;
	add.s64 	%rd6, %rd4, %rd5;
	ld.global.f32 	%f14, [%rd6];
	shl.b32 	%r47, %r3, 2;
	add.s32 	%r48, %r7, %r47;
	st.shared.f32 	[%r48], %f14;
	cvta.to.global.u64 	%rd7, %rd44;
	mul.wide.u32 	%rd8, %r85, 4;
	add.s64 	%rd9, %rd7, %rd8;
	ld.global.f32 	%f15, [%rd9];
	mov.u32 	%r50, _ZZ21matrixMulKernel_tiledPfS_S_jjjE3B_s;
	add.s32 	%r51, %r50, %r47;
	add.s32 	%r52, %r51, %r36;
	st.shared.f32 	[%r52], %f15;
	bar.sync 	0;
	ld.shared.f32 	%f16, [%r7];
	ld.shared.f32 	%f17, [%r51];
	fma.rn.f32 	%f18, %f16, %f17, %f367;
	ld.shared.f32 	%f19, [%r7+4];
	ld.shared.f32 	%f20, [%r51+64];
	fma.rn.f32 	%f21, %f19, %f20, %f18;
	ld.shared.f32 	%f22, [%r7+8];
	ld.shared.f32 	%f23, [%r51+128];
	fma.rn.f32 	%f24, %f22, %f23, %f21;
	ld.shared.f32 	%f25, [%r7+12];
	ld.shared.f32 	%f26, [%r51+192];
	fma.rn.f32 	%f27, %f25, %f26, %f24;
	ld.shared.f32 	%f28, [%r7+16];
	ld.shared.f32 	%f29, [%r51+256];
	fma.rn.f32 	%f30, %f28, %f29, %f27;
	ld.shared.f32 	%f31, [%r7+20];
	ld.shared.f32 	%f32, [%r51+320];
	fma.rn.f32 	%f33, %f31, %f32, %f30;
	ld.shared.f32 	%f34, [%r7+24];
	ld.shared.f32 	%f35, [%r51+384];
	fma.rn.f32 	%f36, %f34, %f35, %f33;
	ld.shared.f32 	%f37, [%r7+28];
	ld.shared.f32 	%f38, [%r51+448];
	fma.rn.f32 	%f39, %f37, %f38, %f36;
	ld.shared.f32 	%f40, [%r7+32];
	ld.shared.f32 	%f41, [%r51+512];
	fma.rn.f32 	%f42, %f40, %f41, %f39;
	ld.shared.f32 	%f43, [%r7+36];
	ld.shared.f32 	%f44, [%r51+576];
	fma.rn.f32 	%f45, %f43, %f44, %f42;
	ld.shared.f32 	%f46, [%r7+40];
	ld.shared.f32 	%f47, [%r51+640];
	fma.rn.f32 	%f48, %f46, %f47, %f45;
	ld.shared.f32 	%f49, [%r7+44];
	ld.shared.f32 	%f50, [%r51+704];
	fma.rn.f32 	%f51, %f49, %f50, %f48;
	ld.shared.f32 	%f52, [%r7+48];
	ld.shared.f32 	%f53, [%r51+768];
	fma.rn.f32 	%f54, %f52, %f53, %f51;
	ld.shared.f32 	%f55, [%r7+52];
	ld.shared.f32 	%f56, [%r51+832];
	fma.rn.f32 	%f57, %f55, %f56, %f54;
	ld.shared.f32 	%f58, [%r7+56];
	ld.shared.f32 	%f59, [%r51+896];
	fma.rn.f32 	%f60, %f58, %f59, %f57;
	ld.shared.f32 	%f61, [%r7+60];
	ld.shared.f32 	%f62, [%r51+960];
	fma.rn.f32 	%f63, %f61, %f62, %f60;
	bar.sync 	0;
	add.s32 	%r53, %r89, -16;
	mul.wide.u32 	%rd10, %r53, 4;
	add.s64 	%rd11, %rd4, %rd10;
	ld.global.f32 	%f64, [%rd11];
	st.shared.f32 	[%r48], %f64;
	mul.wide.u32 	%rd12, %r86, 4;
	add.s64 	%rd13, %rd7, %rd12;
	ld.global.f32 	%f65, [%rd13];
	st.shared.f32 	[%r52], %f65;
	bar.sync 	0;
	ld.shared.f32 	%f66, [%r7];
	ld.shared.f32 	%f67, [%r51];
	fma.rn.f32 	%f68, %f66, %f67, %f63;
	ld.shared.f32 	%f69, [%r7+4];
	ld.shared.f32 	%f70, [%r51+64];
	fma.rn.f32 	%f71, %f69, %f70, %f68;
	ld.shared.f32 	%f72, [%r7+8];
	ld.shared.f32 	%f73, [%r51+128];
	fma.rn.f32 	%f74, %f72, %f73, %f71;
	ld.shared.f32 	%f75, [%r7+12];
	ld.shared.f32 	%f76, [%r51+192];
	fma.rn.f32 	%f77, %f75, %f76, %f74;
	ld.shared.f32 	%f78, [%r7+16];
	ld.shared.f32 	%f79, [%r51+256];
	fma.rn.f32 	%f80, %f78, %f79, %f77;
	ld.shared.f32 	%f81, [%r7+20];
	ld.shared.f32 	%f82, [%r51+320];
	fma.rn.f32 	%f83, %f81, %f82, %f80;
	ld.shared.f32 	%f84, [%r7+24];
	ld.shared.f32 	%f85, [%r51+384];
	fma.rn.f32 	%f86, %f84, %f85, %f83;
	ld.shared.f32 	%f87, [%r7+28];
	ld.shared.f32 	%f88, [%r51+448];
	fma.rn.f32 	%f89, %f87, %f88, %f86;
	ld.shared.f32 	%f90, [%r7+32];
	ld.shared.f32 	%f91, [%r51+512];
	fma.rn.f32 	%f92, %f90, %f91, %f89;
	ld.shared.f32 	%f93, [%r7+36];
	ld.shared.f32 	%f94, [%r51+576];
	fma.rn.f32 	%f95, %f93, %f94, %f92;
	ld.shared.f32 	%f96, [%r7+40];
	ld.shared.f32 	%f97, [%r51+640];
	fma.rn.f32 	%f98, %f96, %f97, %f95;
	ld.shared.f32 	%f99, [%r7+44];
	ld.shared.f32 	%f100, [%r51+704];
	fma.rn.f32 	%f101, %f99, %f100, %f98;
	ld.shared.f32 	%f102, [%r7+48];
	ld.shared.f32 	%f103, [%r51+768];
	fma.rn.f32 	%f104, %f102, %f103, %f101;
	ld.shared.f32 	%f105, [%r7+52];
	ld.shared.f32 	%f106, [%r51+832];
	fma.rn.f32 	%f107, %f105, %f106, %f104;
	ld.shared.f32 	%f108, [%r7+56];
	ld.shared.f32 	%f109, [%r51+896];
	fma.rn.f32 	%f110, %f108, %f109, %f107;
	ld.shared.f32 	%f111, [%r7+60];
	ld.shared.f32 	%f112, [%r51+960];
	fma.rn.f32 	%f113, %f111, %f112, %f110;
	bar.sync 	0;
	add.s32 	%r54, %r89, 16;
	mul.wide.u32 	%rd14, %r89, 4;
	add.s64 	%rd15, %rd4, %rd14;
	ld.global.f32 	%f114, [%rd15];
	st.shared.f32 	[%r48], %f114;
	mul.wide.u32 	%rd16, %r87, 4;
	add.s64 	%rd17, %rd7, %rd16;
	ld.global.f32 	%f115, [%rd17];
	st.shared.f32 	[%r52], %f115;
	bar.sync 	0;
	ld.shared.f32 	%f116, [%r7];
	ld.shared.f32 	%f117, [%r51];
	fma.rn.f32 	%f118, %f116, %f117, %f113;
	ld.shared.f32 	%f119, [%r7+4];
	ld.shared.f32 	%f120, [%r51+64];
	fma.rn.f32 	%f121, %f119, %f120, %f118;
	ld.shared.f32 	%f122, [%r7+8];
	ld.shared.f32 	%f123, [%r51+128];
	fma.rn.f32 	%f124, %f122, %f123, %f121;
	ld.shared.f32 	%f125, [%r7+12];
	ld.shared.f32 	%f126, [%r51+192];
	fma.rn.f32 	%f127, %f125, %f126, %f124;
	ld.shared.f32 	%f128, [%r7+16];
	ld.shared.f32 	%f129, [%r51+256];
	fma.rn.f32 	%f130, %f128, %f129, %f127;
	ld.shared.f32 	%f131, [%r7+20];
	ld.shared.f32 	%f132, [%r51+320];
	fma.rn.f32 	%f133, %f131, %f132, %f130;
	ld.shared.f32 	%f134, [%r7+24];
	ld.shared.f32 	%f135, [%r51+384];
	fma.rn.f32 	%f136, %f134, %f135, %f133;
	ld.shared.f32 	%f137, [%r7+28];
	ld.shared.f32 	%f138, [%r51+448];
	fma.rn.f32 	%f139, %f137, %f138, %f136;
	ld.shared.f32 	%f140, [%r7+32];
	ld.shared.f32 	%f141, [%r51+512];
	fma.rn.f32 	%f142, %f140, %f141, %f139;
	ld.shared.f32 	%f143, [%r7+36];
	ld.shared.f32 	%f144, [%r51+576];
	fma.rn.f32 	%f145, %f143, %f144, %f142;
	ld.shared.f32 	%f146, [%r7+40];
	ld.shared.f32 	%f147, [%r51+640];
	fma.rn.f32 	%f148, %f146, %f147, %f145;
	ld.shared.f32 	%f149, [%r7+44];
	ld.shared.f32 	%f150, [%r51+704];
	fma.rn.f32 	%f151, %f149, %f150, %f148;
	ld.shared.f32 	%f152, [%r7+48];
	ld.shared.f32 	%f153, [%r51+768];
	fma.rn.f32 	%f154, %f152, %f153, %f151;
	ld.shared.f32 	%f155, [%r7+52];
	ld.shared.f32 	%f156, [%r51+832];
	fma.rn.f32 	%f157, %f155, %f156, %f154;
	ld.shared.f32 	%f158, [%r7+56];
	ld.shared.f32 	%f159, [%r51+896];
	fma.rn.f32 	%f160, %f158, %f159, %f157;
	ld.shared.f32 	%f161, [%r7+60];
	ld.shared.f32 	%f162, [%r51+960];
	fma.rn.f32 	%f163, %f161, %f162, %f160;
	bar.sync 	0;
	mul.wide.u32 	%rd18, %r54, 4;
	add.s64 	%rd19, %rd4, %rd18;
	ld.global.f32 	%f164, [%rd19];
	st.shared.f32 	[%r48], %f164;
	mul.wide.u32 	%rd20, %r88, 4;
	add.s64 	%rd21, %rd7, %rd20;
	ld.global.f32 	%f165, [%rd21];
	st.shared.f32 	[%r52], %f165;
	bar.sync 	0;
	ld.shared.f32 	%f166, [%r7];
	ld.shared.f32 	%f167, [%r51];
	fma.rn.f32 	%f168, %f166, %f167, %f163;
	ld.shared.f32 	%f169, [%r7+4];
	ld.shared.f32 	%f170, [%r51+64];
	fma.rn.f32 	%f171, %f169, %f170, %f168;
	ld.shared.f32 	%f172, [%r7+8];
	ld.shared.f32 	%f173, [%r51+128];
	fma.rn.f32 	%f174, %f172, %f173, %f171;
	ld.shared.f32 	%f175, [%r7+12];
	ld.shared.f32 	%f176, [%r51+192];
	fma.rn.f32 	%f177, %f175, %f176, %f174;
	ld.shared.f32 	%f178, [%r7+16];
	ld.shared.f32 	%f179, [%r51+256];
	fma.rn.f32 	%f180, %f178, %f179, %f177;
	ld.shared.f32 	%f181, [%r7+20];
	ld.shared.f32 	%f182, [%r51+320];
	fma.rn.f32 	%f183, %f181, %f182, %f180;
	ld.shared.f32 	%f184, [%r7+24];
	ld.shared.f32 	%f185, [%r51+384];
	fma.rn.f32 	%f186, %f184, %f185, %f183;
	ld.shared.f32 	%f187, [%r7+28];
	ld.shared.f32 	%f188, [%r51+448];
	fma.rn.f32 	%f189, %f187, %f188, %f186;
	ld.shared.f32 	%f190, [%r7+32];
	ld.shared.f32 	%f191, [%r51+512];
	fma.rn.f32 	%f192, %f190, %f191, %f189;
	ld.shared.f32 	%f193, [%r7+36];
	ld.shared.f32 	%f194, [%r51+576];
	fma.rn.f32 	%f195, %f193, %f194, %f192;
	ld.shared.f32 	%f196, [%r7+40];
	ld.shared.f32 	%f197, [%r51+640];
	fma.rn.f32 	%f198, %f196, %f197, %f195;
	ld.shared.f32 	%f199, [%r7+44];
	ld.shared.f32 	%f200, [%r51+704];
	fma.rn.f32 	%f201, %f199, %f200, %f198;
	ld.shared.f32 	%f202, [%r7+48];
	ld.shared.f32 	%f203, [%r51+768];
	fma.rn.f32 	%f204, %f202, %f203, %f201;
	ld.shared.f32 	%f205, [%r7+52];
	ld.shared.f32 	%f206, [%r51+832];
	fma.rn.f32 	%f207, %f205, %f206, %f204;
	ld.shared.f32 	%f208, [%r7+56];
	ld.shared.f32 	%f209, [%r51+896];
	fma.rn.f32 	%f210, %f208, %f209, %f207;
	ld.shared.f32 	%f211, [%r7+60];
	ld.shared.f32 	%f212, [%r51+960];
	fma.rn.f32 	%f367, %f211, %f212, %f210;
	bar.sync 	0;
	add.s32 	%r90, %r90, 4;
	add.s32 	%r89, %r89, 64;
	shl.b32 	%r55, %r30, 6;
	add.s32 	%r88, %r88, %r55;
	add.s32 	%r87, %r87, %r55;
	add.s32 	%r86, %r86, %r55;
	add.s32 	%r85, %r85, %r55;
	setp.ne.s32 	%p3, %r90, 0;
	@%p3 bra 	$L__BB1_3;
$L__BB1_4:
	and.b32  	%r56, %r5, 3;
	setp.eq.s32 	%p4, %r56, 0;
	@%p4 bra 	$L__BB1_9;
	setp.eq.s32 	%p5, %r56, 1;
	@%p5 bra 	$L__BB1_7;
	ld.param.u64 	%rd45, [_Z21matrixMulKernel_tiledPfS_S_jjj_param_1];
	ld.param.u64 	%rd42, [_Z21matrixMulKernel_tiledPfS_S_jjj_param_0];
	shl.b32 	%r58, %r92, 4;
	add.s32 	%r59, %r6, %r58;
	cvta.to.global.u64 	%rd22, %rd42;
	mul.wide.u32 	%rd23, %r59, 4;
	add.s64 	%rd24, %rd22, %rd23;
	ld.global.f32 	%f214, [%rd24];
	shl.b32 	%r61, %r3, 2;
	add.s32 	%r62, %r7, %r61;
	st.shared.f32 	[%r62], %f214;
	add.s32 	%r63, %r58, %r1;
	mad.lo.s32 	%r64, %r63, %r30, %r4;
	cvta.to.global.u64 	%rd25, %rd45;
	mul.wide.u32 	%rd26, %r64, 4;
	add.s64 	%rd27, %rd25, %rd26;
	ld.global.f32 	%f215, [%rd27];
	mov.u32 	%r66, _ZZ21matrixMulKernel_tiledPfS_S_jjjE3B_s;
	add.s32 	%r67, %r66, %r61;
	add.s32 	%r68, %r67, %r36;
	st.shared.f32 	[%r68], %f215;
	bar.sync 	0;
	ld.shared.f32 	%f216, [%r7];
	ld.shared.f32 	%f217, [%r67];
	fma.rn.f32 	%f218, %f216, %f217, %f367;
	ld.shared.f32 	%f219, [%r7+4];
	ld.shared.f32 	%f220, [%r67+64];
	fma.rn.f32 	%f221, %f219, %f220, %f218;
	ld.shared.f32 	%f222, [%r7+8];
	ld.shared.f32 	%f223, [%r67+128];
	fma.rn.f32 	%f224, %f222, %f223, %f221;
	ld.shared.f32 	%f225, [%r7+12];
	ld.shared.f32 	%f226, [%r67+192];
	fma.rn.f32 	%f227, %f225, %f226, %f224;
	ld.shared.f32 	%f228, [%r7+16];
	ld.shared.f32 	%f229, [%r67+256];
	fma.rn.f32 	%f230, %f228, %f229, %f227;
	ld.shared.f32 	%f231, [%r7+20];
	ld.shared.f32 	%f232, [%r67+320];
	fma.rn.f32 	%f233, %f231, %f232, %f230;
	ld.shared.f32 	%f234, [%r7+24];
	ld.shared.f32 	%f235, [%r67+384];
	fma.rn.f32 	%f236, %f234, %f235, %f233;
	ld.shared.f32 	%f237, [%r7+28];
	ld.shared.f32 	%f238, [%r67+448];
	fma.rn.f32 	%f239, %f237, %f238, %f236;
	ld.shared.f32 	%f240, [%r7+32];
	ld.shared.f32 	%f241, [%r67+512];
	fma.rn.f32 	%f242, %f240, %f241, %f239;
	ld.shared.f32 	%f243, [%r7+36];
	ld.shared.f32 	%f244, [%r67+576];
	fma.rn.f32 	%f245, %f243, %f244, %f242;
	ld.shared.f32 	%f246, [%r7+40];
	ld.shared.f32 	%f247, [%r67+640];
	fma.rn.f32 	%f248, %f246, %f247, %f245;
	ld.shared.f32 	%f249, [%r7+44];
	ld.shared.f32 	%f250, [%r67+704];
	fma.rn.f32 	%f251, %f249, %f250, %f248;
	ld.shared.f32 	%f252, [%r7+48];
	ld.shared.f32 	%f253, [%r67+768];
	fma.rn.f32 	%f254, %f252, %f253, %f251;
	ld.shared.f32 	%f255, [%r7+52];
	ld.shared.f32 	%f256, [%r67+832];
	fma.rn.f32 	%f257, %f255, %f256, %f254;
	ld.shared.f32 	%f258, [%r7+56];
	ld.shared.f32 	%f259, [%r67+896];
	fma.rn.f32 	%f260, %f258, %f259, %f257;
	ld.shared.f32 	%f261, [%r7+60];
	ld.shared.f32 	%f262, [%r67+960];
	fma.rn.f32 	%f263, %f261, %f262, %f260;
	bar.sync 	0;
	add.s32 	%r69, %r59, 16;
	mul.wide.u32 	%rd28, %r69, 4;
	add.s64 	%rd29, %rd22, %rd28;
	ld.global.f32 	%f264, [%rd29];
	st.shared.f32 	[%r62], %f264;
	add.s32 	%r70, %r63, 16;
	mad.lo.s32 	%r71, %r70, %r30, %r4;
	mul.wide.u32 	%rd30, %r71, 4;
	add.s64 	%rd31, %rd25, %rd30;
	ld.global.f32 	%f265, [%rd31];
	st.shared.f32 	[%r68], %f265;
	bar.sync 	0;
	ld.shared.f32 	%f266, [%r7];
	ld.shared.f32 	%f267, [%r67];
	fma.rn.f32 	%f268, %f266, %f267, %f263;
	ld.shared.f32 	%f269, [%r7+4];
	ld.shared.f32 	%f270, [%r67+64];
	fma.rn.f32 	%f271, %f269, %f270, %f268;
	ld.shared.f32 	%f272, [%r7+8];
	ld.shared.f32 	%f273, [%r67+128];
	fma.rn.f32 	%f274, %f272, %f273, %f271;
	ld.shared.f32 	%f275, [%r7+12];
	ld.shared.f32 	%f276, [%r67+192];
	fma.rn.f32 	%f277, %f275, %f276, %f274;
	ld.shared.f32 	%f278, [%r7+16];
	ld.shared.f32 	%f279, [%r67+256];
	fma.rn.f32 	%f280, %f278, %f279, %f277;
	ld.shared.f32 	%f281, [%r7+20];
	ld.shared.f32 	%f282, [%r67+320];
	fma.rn.f32 	%f283, %f281, %f282, %f280;
	ld.shared.f32 	%f284, [%r7+24];
	ld.shared.f32 	%f285, [%r67+384];
	fma.rn.f32 	%f286, %f284, %f285, %f283;
	ld.shared.f32 	%f287, [%r7+28];
	ld.shared.f32 	%f288, [%r67+448];
	fma.rn.f32 	%f289, %f287, %f288, %f286;
	ld.shared.f32 	%f290, [%r7+32];
	ld.shared.f32 	%f291, [%r67+512];
	fma.rn.f32 	%f292, %f290, %f291, %f289;
	ld.shared.f32 	%f293, [%r7+36];
	ld.shared.f32 	%f294, [%r67+576];
	fma.rn.f32 	%f295, %f293, %f294, %f292;
	ld.shared.f32 	%f296, [%r7+40];
	ld.shared.f32 	%f297, [%r67+640];
	fma.rn.f32 	%f298, %f296, %f297, %f295;
	ld.shared.f32 	%f299, [%r7+44];
	ld.shared.f32 	%f300, [%r67+704];
	fma.rn.f32 	%f301, %f299, %f300, %f298;
	ld.shared.f32 	%f302, [%r7+48];
	ld.shared.f32 	%f303, [%r67+768];
	fma.rn.f32 	%f304, %f302, %f303, %f301;
	ld.shared.f32 	%f305, [%r7+52];
	ld.shared.f32 	%f306, [%r67+832];
	fma.rn.f32 	%f307, %f305, %f306, %f304;
	ld.shared.f32 	%f308, [%r7+56];
	ld.shared.f32 	%f309, [%r67+896];
	fma.rn.f32 	%f310, %f308, %f309, %f307;
	ld.shared.f32 	%f311, [%r7+60];
	ld.shared.f32 	%f312, [%r67+960];
	fma.rn.f32 	%f367, %f311, %f312, %f310;
	bar.sync 	0;
	add.s32 	%r92, %r92, 2;
$L__BB1_7:
	and.b32  	%r72, %r30, 16;
	setp.eq.s32 	%p6, %r72, 0;
	@%p6 bra 	$L__BB1_9;
	ld.param.u64 	%rd46, [_Z21matrixMulKernel_tiledPfS_S_jjj_param_1];
	ld.param.u64 	%rd43, [_Z21matrixMulKernel_tiledPfS_S_jjj_param_0];
	shl.b32 	%r73, %r92, 4;
	add.s32 	%r74, %r6, %r73;
	cvta.to.global.u64 	%rd32, %rd43;
	mul.wide.u32 	%rd33, %r74, 4;
	add.s64 	%rd34, %rd32, %rd33;
	ld.global.f32 	%f313, [%rd34];
	shl.b32 	%r76, %r3, 2;
	add.s32 	%r77, %r7, %r76;
	st.shared.f32 	[%r77], %f313;
	add.s32 	%r78, %r73, %r1;
	mad.lo.s32 	%r79, %r78, %r30, %r4;
	cvta.to.global.u64 	%rd35, %rd46;
	mul.wide.u32 	%rd36, %r79, 4;
	add.s64 	%rd37, %rd35, %rd36;
	ld.global.f32 	%f314, [%rd37];
	mov.u32 	%r81, _ZZ21matrixMulKernel_tiledPfS_S_jjjE3B_s;
	add.s32 	%r82, %r81, %r76;
	add.s32 	%r83, %r82, %r36;
	st.shared.f32 	[%r83], %f314;
	bar.sync 	0;
	ld.shared.f32 	%f315, [%r7];
	ld.shared.f32 	%f316, [%r82];
	fma.rn.f32 	%f317, %f315, %f316, %f367;
	ld.shared.f32 	%f318, [%r7+4];
	ld.shared.f32 	%f319, [%r82+64];
	fma.rn.f32 	%f320, %f318, %f319, %f317;
	ld.shared.f32 	%f321, [%r7+8];
	ld.shared.f32 	%f322, [%r82+128];
	fma.rn.f32 	%f323, %f321, %f322, %f320;
	ld.shared.f32 	%f324, [%r7+12];
	ld.shared.f32 	%f325, [%r82+192];
	fma.rn.f32 	%f326, %f324, %f325, %f323;
	ld.shared.f32 	%f327, [%r7+16];
	ld.shared.f32 	%f328, [%r82+256];
	fma.rn.f32 	%f329, %f327, %f328, %f326;
	ld.shared.f32 	%f330, [%r7+20];
	ld.shared.f32 	%f331, [%r82+320];
	fma.rn.f32 	%f332, %f330, %f331, %f329;
	ld.shared.f32 	%f333, [%r7+24];
	ld.shared.f32 	%f334, [%r82+384];
	fma.rn.f32 	%f335, %f333, %f334, %f332;
	ld.shared.f32 	%f336, [%r7+28];
	ld.shared.f32 	%f337, [%r82+448];
	fma.rn.f32 	%f338, %f336, %f337, %f335;
	ld.shared.f32 	%f339, [%r7+32];
	ld.shared.f32 	%f340, [%r82+512];
	fma.rn.f32 	%f341, %f339, %f340, %f338;
	ld.shared.f32 	%f342, [%r7+36];
	ld.shared.f32 	%f343, [%r82+576];
	fma.rn.f32 	%f344, %f342, %f343, %f341;
	ld.shared.f32 	%f345, [%r7+40];
	ld.shared.f32 	%f346, [%r82+640];
	fma.rn.f32 	%f347, %f345, %f346, %f344;
	ld.shared.f32 	%f348, [%r7+44];
	ld.shared.f32 	%f349, [%r82+704];
	fma.rn.f32 	%f350, %f348, %f349, %f347;
	ld.shared.f32 	%f351, [%r7+48];
	ld.shared.f32 	%f352, [%r82+768];
	fma.rn.f32 	%f353, %f351, %f352, %f350;
	ld.shared.f32 	%f354, [%r7+52];
	ld.shared.f32 	%f355, [%r82+832];
	fma.rn.f32 	%f356, %f354, %f355, %f353;
	ld.shared.f32 	%f357, [%r7+56];
	ld.shared.f32 	%f358, [%r82+896];
	fma.rn.f32 	%f359, %f357, %f358, %f356;
	ld.shared.f32 	%f360, [%r7+60];
	ld.shared.f32 	%f361, [%r82+960];
	fma.rn.f32 	%f367, %f360, %f361, %f359;
	bar.sync 	0;
$L__BB1_9:
	ld.param.u64 	%rd47, [_Z21matrixMulKernel_tiledPfS_S_jjj_param_2];
	cvta.to.global.u64 	%rd38, %rd47;
	mad.lo.s32 	%r84, %r30, %r2, %r4;
	mul.wide.u32 	%rd39, %r84, 4;
	add.s64 	%rd40, %rd38, %rd39;
	st.global.f32 	[%rd40], %f367;
	ret;

}


// ===== COMPILED SASS (sm_100) =====

	.target	sm_100

	.elftype	@"ET_EXEC"


//--------------------- .note.nv.tkinfo           --------------------------
	.section	.note.nv.tkinfo,"",@"SHT_NOTE"
	.sectionflags	@"SHF_NOTE_NV_TKINFO"
	.tkinfo
        /*0018*/ 	.word	0x00000002
        /*0030*/ 	.string	""
        /*0030*/ 	.string	"ptxas"
        /*0030*/ 	.string	"Cuda compilation tools, release 13.0, V13.0.88"
        /*0030*/ 	.string	"Build cuda_13.0.r13.0/compiler.36424714_0"
        /*0030*/ 	.string	"-arch sm_100 -m 64 "



//--------------------- .note.nv.cuinfo           --------------------------
	.section	.note.nv.cuinfo,"",@"SHT_NOTE"
	.sectionflags	@"SHF_NOTE_NV_CUINFO"
        /*0018*/ 	.short	0x0002
        /*001a*/ 	.short	0x0064
        /*001c*/ 	.short	0x0082
	.zero		2


//--------------------- .nv.info                  --------------------------
	.section	.nv.info,"",@"SHT_CUDA_INFO"
	.align	4


	//----- nvinfo : EIATTR_REGCOUNT
	.align		4
        /*0000*/ 	.byte	0x04, 0x2f
        /*0002*/ 	.short	(.L_1 - .L_0)
	.align		4
.L_0:
        /*0004*/ 	.word	index@(_Z31matrixMulKernel_1thread1elementPfS_S_jjj)
        /*0008*/ 	.word	0x00000020


	//----- nvinfo : EIATTR_FRAME_SIZE
	.align		4
.L_1:
        /*000c*/ 	.byte	0x04, 0x11
        /*000e*/ 	.short	(.L_3 - .L_2)
	.align		4
.L_2:
        /*0010*/ 	.word	index@(_Z31matrixMulKernel_1thread1elementPfS_S_jjj)
        /*0014*/ 	.word	0x00000000


	//----- nvinfo : EIATTR_REGCOUNT
	.align		4
.L_3:
        /*0018*/ 	.byte	0x04, 0x2f
        /*001a*/ 	.short	(.L_5 - .L_4)
	.align		4
.L_4:
        /*001c*/ 	.word	index@(_Z21matrixMulKernel_tiledPfS_S_jjj)
        /*0020*/ 	.word	0x00000028


	//----- nvinfo : EIATTR_FRAME_SIZE
	.align		4
.L_5:
        /*0024*/ 	.byte	0x04, 0x11
        /*0026*/ 	.short	(.L_7 - .L_6)
	.align		4
.L_6:
        /*0028*/ 	.word	index@(_Z21matrixMulKernel_tiledPfS_S_jjj)
        /*002c*/ 	.word	0x00000000


	//----- nvinfo : EIATTR_MIN_STACK_SIZE
	.align		4
.L_7:
        /*0030*/ 	.byte	0x04, 0x12
        /*0032*/ 	.short	(.L_9 - .L_8)
	.align		4
.L_8:
        /*0034*/ 	.word	index@(_Z21matrixMulKernel_tiledPfS_S_jjj)
        /*0038*/ 	.word	0x00000000


	//----- nvinfo : EIATTR_MIN_STACK_SIZE
	.align		4
.L_9:
        /*003c*/ 	.byte	0x04, 0x12
        /*003e*/ 	.short	(.L_11 - .L_10)
	.align		4
.L_10:
        /*0040*/ 	.word	index@(_Z31matrixMulKernel_1thread1elementPfS_S_jjj)
        /*0044*/ 	.word	0x00000000
.L_11:


//--------------------- .nv.compat                --------------------------
	.section	.nv.compat,"",@"SHT_CUDA_COMPAT_INFO"
	.align	4
        /*0000*/ 	.byte	0x02, 0x09, 0x00, 0x00, 0x02, 0x02, 0x01, 0x00, 0x02, 0x05, 0x05, 0x00, 0x03, 0x07, 0x01, 0x01
        /*0010*/ 	.byte	0x02, 0x03, 0x00, 0x00, 0x02, 0x06, 0x01, 0x00, 0x04, 0x0b, 0x08, 0x00, 0x09, 0x00, 0x00, 0x00
        /*0020*/ 	.byte	0x00, 0x00, 0x00, 0x00


//--------------------- .nv.info._Z21matrixMulKernel_tiledPfS_S_jjj --------------------------
	.section	.nv.info._Z21matrixMulKernel_tiledPfS_S_jjj,"",@"SHT_CUDA_INFO"
	.sectionflags	@""
	.align	4


	//----- nvinfo : EIATTR_CUDA_API_VERSION
	.align		4
        /*0000*/ 	.byte	0x04, 0x37
        /*0002*/ 	.short	(.L_13 - .L_12)
.L_12:
        /*0004*/ 	.word	0x00000082


	//----- nvinfo : EIATTR_KPARAM_INFO
	.align		4
.L_13:
        /*0008*/ 	.byte	0x04, 0x17
        /*000a*/ 	.short	(.L_15 - .L_14)
.L_14:
        /*000c*/ 	.word	0x00000000
        /*0010*/ 	.short	0x0005
        /*0012*/ 	.short	0x0020
        /*0014*/ 	.byte	0x00, 0xf0, 0x11, 0x00


	//----- nvinfo : EIATTR_KPARAM_INFO
	.align		4
.L_15:
        /*0018*/ 	.byte	0x04, 0x17
        /*001a*/ 	.short	(.L_17 - .L_16)
.L_16:
        /*001c*/ 	.word	0x00000000
        /*0020*/ 	.short	0x0004
        /*0022*/ 	.short	0x001c
        /*0024*/ 	.byte	0x00, 0xf0, 0x11, 0x00


	//----- nvinfo : EIATTR_KPARAM_INFO
	.align		4
.L_17:
        /*0028*/ 	.byte	0x04, 0x17
        /*002a*/ 	.short	(.L_19 - .L_18)
.L_18:
        /*002c*/ 	.word	0x00000000
        /*0030*/ 	.short	0x0003
        /*0032*/ 	.short	0x0018
        /*0034*/ 	.byte	0x00, 0xf0, 0x11, 0x00


	//----- nvinfo : EIATTR_KPARAM_INFO
	.align		4
.L_19:
        /*0038*/ 	.byte	0x04, 0x17
        /*003a*/ 	.short	(.L_21 - .L_20)
.L_20:
        /*003c*/ 	.word	0x00000000
        /*0040*/ 	.short	0x0002
        /*0042*/ 	.short	0x0010
        /*0044*/ 	.byte	0x00, 0xf5, 0x21, 0x00


	//----- nvinfo : EIATTR_KPARAM_INFO
	.align		4
.L_21:
        /*0048*/ 	.byte	0x04, 0x17
        /*004a*/ 	.short	(.L_23 - .L_22)
.L_22:
        /*004c*/ 	.word	0x00000000
        /*0050*/ 	.short	0x0001
        /*0052*/ 	.short	0x0008
        /*0054*/ 	.byte	0x00, 0xf5, 0x21, 0x00


	//----- nvinfo : EIATTR_KPARAM_INFO
	.align		4
.L_23:
        /*0058*/ 	.byte	0x04, 0x17
        /*005a*/ 	.short	(.L_25 - .L_24)
.L_24:
        /*005c*/ 	.word	0x00000000
        /*0060*/ 	.short	0x0000
        /*0062*/ 	.short	0x0000
        /*0064*/ 	.byte	0x00, 0xf5, 0x21, 0x00


	//----- nvinfo : EIATTR_SPARSE_MMA_MASK
	.align		4
.L_25:
        /*0068*/ 	.byte	0x03, 0x50
        /*006a*/ 	.short	0x0000


	//----- nvinfo : EIATTR_MAXREG_COUNT
	.align		4
        /*006c*/ 	.byte	0x03, 0x1b
        /*006e*/ 	.short	0x00ff


	//----- nvinfo : EIATTR_NUM_BARRIERS
	.align		4
        /*0070*/ 	.byte	0x02, 0x4c
        /*0072*/ 	.byte	0x01
	.zero		1


	//----- nvinfo : EIATTR_MERCURY_ISA_VERSION
	.align		4
        /*0074*/ 	.byte	0x03, 0x5f
        /*0076*/ 	.short	0x0101


	//----- nvinfo : EIATTR_VRC_CTA_INIT_COUNT
	.align		4
        /*0078*/ 	.byte	0x02, 0x4a
	.zero		1
	.zero		1


	//----- nvinfo : EIATTR_EXIT_INSTR_OFFSETS
	.align		4
        /*007c*/ 	.byte	0x04, 0x1c
        /*007e*/ 	.short	(.L_27 - .L_26)


	//   ....[0]....
.L_26:
        /*0080*/ 	.word	0x000018c0


	//----- nvinfo : EIATTR_CBANK_PARAM_SIZE
	.align		4
.L_27:
        /*0084*/ 	.byte	0x03, 0x19
        /*0086*/ 	.short	0x0024


	//----- nvinfo : EIATTR_PARAM_CBANK
	.align		4
        /*0088*/ 	.byte	0x04, 0x0a
        /*008a*/ 	.short	(.L_29 - .L_28)
	.align		4
.L_28:
        /*008c*/ 	.word	index@(.nv.constant0._Z21matrixMulKernel_tiledPfS_S_jjj)
        /*0090*/ 	.short	0x0380
        /*0092*/ 	.short	0x0024


	//----- nvinfo : EIATTR_SW_WAR
	.align		4
.L_29:
        /*0094*/ 	.byte	0x04, 0x36
        /*0096*/ 	.short	(.L_31 - .L_30)
.L_30:
        /*0098*/ 	.word	0x00000008
.L_31:


//--------------------- .nv.info._Z31matrixMulKernel_1thread1elementPfS_S_jjj --------------------------
	.section	.nv.info._Z31matrixMulKernel_1thread1elementPfS_S_jjj,"",@"SHT_CUDA_INFO"
	.sectionflags	@""
	.align	4


	//----- nvinfo : EIATTR_CUDA_API_VERSION
	.align		4
        /*0000*/ 	.byte	0x04, 0x37
        /*0002*/ 	.short	(.L_33 - .L_32)
.L_32:
        /*0004*/ 	.word	0x00000082


	//----- nvinfo : EIATTR_KPARAM_INFO
	.align		4
.L_33:
        /*0008*/ 	.byte	0x04, 0x17
        /*000a*/ 	.short	(.L_35 - .L_34)
.L_34:
        /*000c*/ 	.word	0x00000000
        /*0010*/ 	.short	0x0005
        /*0012*/ 	.short	0x0020
        /*0014*/ 	.byte	0x00, 0xf0, 0x11, 0x00


	//----- nvinfo : EIATTR_KPARAM_INFO
	.align		4
.L_35:
        /*0018*/ 	.byte	0x04, 0x17
        /*001a*/ 	.short	(.L_37 - .L_36)
.L_36:
        /*001c*/ 	.word	0x00000000
        /*0020*/ 	.short	0x0004
        /*0022*/ 	.short	0x001c
        /*0024*/ 	.byte	0x00, 0xf0, 0x11, 0x00


	//----- nvinfo : EIATTR_KPARAM_INFO
	.align		4
.L_37:
        /*0028*/ 	.byte	0x04, 0x17
        /*002a*/ 	.short	(.L_39 - .L_38)
.L_38:
        /*002c*/ 	.word	0x00000000
        /*0030*/ 	.short	0x0003
        /*0032*/ 	.short	0x0018
        /*0034*/ 	.byte	0x00, 0xf0, 0x11, 0x00


	//----- nvinfo : EIATTR_KPARAM_INFO
	.align		4
.L_39:
        /*0038*/ 	.byte	0x04, 0x17
        /*003a*/ 	.short	(.L_41 - .L_40)
.L_40:
        /*003c*/ 	.word	0x00000000
        /*0040*/ 	.short	0x0002
        /*0042*/ 	.short	0x0010
        /*0044*/ 	.byte	0x00, 0xf5, 0x21, 0x00


	//----- nvinfo : EIATTR_KPARAM_INFO
	.align		4
.L_41:
        /*0048*/ 	.byte	0x04, 0x17
        /*004a*/ 	.short	(.L_43 - .L_42)
.L_42:
        /*004c*/ 	.word	0x00000000
        /*0050*/ 	.short	0x0001
        /*0052*/ 	.short	0x0008
        /*0054*/ 	.byte	0x00, 0xf5, 0x21, 0x00


	//----- nvinfo : EIATTR_KPARAM_INFO
	.align		4
.L_43:
        /*0058*/ 	.byte	0x04, 0x17
        /*005a*/ 	.short	(.L_45 - .L_44)
.L_44:
        /*005c*/ 	.word	0x00000000
        /*0060*/ 	.short	0x0000
        /*0062*/ 	.short	0x0000
        /*0064*/ 	.byte	0x00, 0xf5, 0x21, 0x00


	//----- nvinfo : EIATTR_SPARSE_MMA_MASK
	.align		4
.L_45:
        /*0068*/ 	.byte	0x03, 0x50
        /*006a*/ 	.short	0x0000


	//----- nvinfo : EIATTR_MAXREG_COUNT
	.align		4
        /*006c*/ 	.byte	0x03, 0x1b
        /*006e*/ 	.short	0x00ff


	//----- nvinfo : EIATTR_MERCURY_ISA_VERSION
	.align		4
        /*0070*/ 	.byte	0x03, 0x5f
        /*0072*/ 	.short	0x0101


	//----- nvinfo : EIATTR_VRC_CTA_INIT_COUNT
	.align		4
        /*0074*/ 	.byte	0x02, 0x4a
	.zero		1
	.zero		1


	//----- nvinfo : EIATTR_EXIT_INSTR_OFFSETS
	.align		4
        /*0078*/ 	.byte	0x04, 0x1c
        /*007a*/ 	.short	(.L_47 - .L_46)


	//   ....[0]....
.L_46:
        /*007c*/ 	.word	0x000000e0


	//   ....[1]....
        /*0080*/ 	.word	0x00000a90


	//----- nvinfo : EIATTR_CBANK_PARAM_SIZE
	.align		4
.L_47:
        /*0084*/ 	.byte	0x03, 0x19
        /*0086*/ 	.short	0x0024


	//----- nvinfo : EIATTR_PARAM_CBANK
	.align		4
        /*0088*/ 	.byte	0x04, 0x0a
        /*008a*/ 	.short	(.L_49 - .L_48)
	.align		4
.L_48:
        /*008c*/ 	.word	index@(.nv.constant0._Z31matrixMulKernel_1thread1elementPfS_S_jjj)
        /*0090*/ 	.short	0x0380
        /*0092*/ 	.short	0x0024


	//----- nvinfo : EIATTR_SW_WAR
	.align		4
.L_49:
        /*0094*/ 	.byte	0x04, 0x36
        /*0096*/ 	.short	(.L_51 - .L_50)
.L_50:
        /*0098*/ 	.word	0x00000008
.L_51:


//--------------------- .nv.callgraph             --------------------------
	.section	.nv.callgraph,"",@"SHT_CUDA_CALLGRAPH"
	.align	4
	.sectionentsize	8
	.align		4
        /*0000*/ 	.word	0x00000000
	.align		4
        /*0004*/ 	.word	0xffffffff
	.align		4
        /*0008*/ 	.word	0x00000000
	.align		4
        /*000c*/ 	.word	0xfffffffe
	.align		4
        /*0010*/ 	.word	0x00000000
	.align		4
        /*0014*/ 	.word	0xfffffffd
	.align		4
        /*0018*/ 	.word	0x00000000
	.align		4
        /*001c*/ 	.word	0xfffffffc


//--------------------- .text._Z21matrixMulKernel_tiledPfS_S_jjj --------------------------
	.section	.text._Z21matrixMulKernel_tiledPfS_S_jjj,"ax",@progbits
	.align	128
        .global         _Z21matrixMulKernel_tiledPfS_S_jjj
        .type           _Z21matrixMulKernel_tiledPfS_S_jjj,@function
        .size           _Z21matrixMulKernel_tiledPfS_S_jjj,(.L_x_10 - _Z21matrixMulKernel_tiledPfS_S_jjj)
        .other          _Z21matrixMulKernel_tiledPfS_S_jjj,@"STO_CUDA_ENTRY STV_DEFAULT"
_Z21matrixMulKernel_tiledPfS_S_jjj:
.text._Z21matrixMulKernel_tiledPfS_S_jjj:
[----:B------:R-:W-:Y:S08]  /*0000*/  LDC R1, c[0x0][0x37c] ;  /* 0x0000df00ff017b82 */ /* 0x000ff00000000800 */
[----:B------:R-:W0:Y:S01]  /*0010*/  LDC R4, c[0x0][0x3a0] ;  /* 0x0000e800ff047b82 */ /* 0x000e220000000800 */
[----:B------:R-:W1:Y:S01]  /*0020*/  S2R R3, SR_TID.Y ;  /* 0x0000000000037919 */ /* 0x000e620000002200 */
[----:B------:R-:W2:Y:S01]  /*0030*/  LDCU.64 UR8, c[0x0][0x358] ;  /* 0x00006b00ff0877ac */ /* 0x000ea20008000a00 */
[----:B------:R-:W-:Y:S01]  /*0040*/  HFMA2 R33, -RZ, RZ, 0, 0 ;  /* 0x00000000ff217431 */ /* 0x000fe200000001ff */
[----:B------:R-:W3:Y:S04]  /*0050*/  S2R R2, SR_TID.X ;  /* 0x0000000000027919 */ /* 0x000ee80000002100 */
[----:B------:R-:W1:Y:S08]  /*0060*/  LDC R0, c[0x0][0x364] ;  /* 0x0000d900ff007b82 */ /* 0x000e700000000800 */
[----:B------:R-:W1:Y:S08]  /*0070*/  S2UR UR4, SR_CTAID.Y ;  /* 0x00000000000479c3 */ /* 0x000e700000002600 */
[----:B------:R-:W3:Y:S01]  /*0080*/  S2UR UR5, SR_CTAID.X ;  /* 0x00000000000579c3 */ /* 0x000ee20000002500 */
[----:B0-----:R-:W-:-:S07]  /*0090*/  ISETP.GE.U32.AND P0, PT, R4, 0x10, PT ;  /* 0x000000100400780c */ /* 0x001fce0003f06070 */
[----:B------:R-:W3:Y:S01]  /*00a0*/  LDC R21, c[0x0][0x360] ;  /* 0x0000d800ff157b82 */ /* 0x000ee20000000800 */
[----:B-1----:R-:W-:Y:S02]  /*00b0*/  IMAD R23, R0, UR4, R3 ;  /* 0x0000000400177c24 */ /* 0x002fe4000f8e0203 */
[----:B---3--:R-:W-:-:S03]  /*00c0*/  IMAD R21, R21, UR5, R2 ;  /* 0x0000000515157c24 */ /* 0x008fc6000f8e0202 */
[----:B--2---:R-:W-:Y:S05]  /*00d0*/  @!P0 BRA `(.L_x_0) ;  /* 0x0000001400e88947 */ /* 0x004fea0003800000 */
[----:B------:R-:W0:Y:S01]  /*00e0*/  S2UR UR6, SR_CgaCtaId ;  /* 0x00000000000679c3 */ /* 0x000e220000008800 */
[----:B------:R-:W-:Y:S01]  /*00f0*/  SHF.R.U32.HI R8, RZ, 0x4, R4 ;  /* 0x00000004ff087819 */ /* 0x000fe20000011604 */
[----:B------:R-:W-:Y:S01]  /*0100*/  UMOV UR4, 0x400 ;  /* 0x0000040000047882 */ /* 0x000fe20000000000 */
[----:B------:R-:W-:Y:S01]  /*0110*/  IMAD R7, R23, R4, R2 ;  /* 0x0000000417077224 */ /* 0x000fe200078e0202 */
[----:B------:R-:W-:Y:S02]  /*0120*/  MOV R33, RZ ;  /* 0x000000ff00217202 */ /* 0x000fe40000000f00 */
[C---:B------:R-:W-:Y:S02]  /*0130*/  IADD3 R0, PT, PT, R8.reuse, -0x1, RZ ;  /* 0xffffffff08007810 */ /* 0x040fe40007ffe0ff */
[----:B------:R-:W-:Y:S02]  /*0140*/  LOP3.LUT P0, R6, R8, 0x3, RZ, 0xc0, !PT ;  /* 0x0000000308067812 */ /* 0x000fe4000780c0ff */
[----:B------:R-:W-:-:S02]  /*0150*/  ISETP.GE.U32.AND P1, PT, R0, 0x3, PT ;  /* 0x000000030000780c */ /* 0x000fc40003f26070 */
[----:B------:R-:W-:Y:S01]  /*0160*/  MOV R0, RZ ;  /* 0x000000ff00007202 */ /* 0x000fe20000000f00 */
[----:B0-----:R-:W-:-:S06]  /*0170*/  ULEA UR5, UR6, UR4, 0x18 ;  /* 0x0000000406057291 */ /* 0x001fcc000f8ec0ff */
[----:B------:R-:W-:-:S04]  /*0180*/  LEA R5, R3, UR5, 0x6 ;  /* 0x0000000503057c11 */ /* 0x000fc8000f8e30ff */
[----:B------:R-:W-:Y:S05]  /*0190*/  @!P1 BRA `(.L_x_1) ;  /* 0x0000000c00349947 */ /* 0x000fea0003800000 */
[----:B------:R-:W-:Y:S01]  /*01a0*/  UIADD3 UR5, UPT, UPT, UR4, 0x400, URZ ;  /* 0x0000040004057890 */ /* 0x000fe2000fffe0ff */
[C---:B------:R-:W-:Y:S01]  /*01b0*/  IADD3 R31, PT, PT, R3.reuse, 0x30, RZ ;  /* 0x00000030031f7810 */ /* 0x040fe20007ffe0ff */
[CCC-:B------:R-:W-:Y:S01]  /*01c0*/  IMAD R25, R3.reuse, R4.reuse, R21.reuse ;  /* 0x0000000403197224 */ /* 0x1c0fe200078e0215 */
[C---:B------:R-:W-:Y:S01]  /*01d0*/  IADD3 R29, PT, PT, R3.reuse, 0x20, RZ ;  /* 0x00000020031d7810 */ /* 0x040fe20007ffe0ff */
[----:B------:R-:W-:Y:S01]  /*01e0*/  ULEA UR5, UR6, UR5, 0x18 ;  /* 0x0000000506057291 */ /* 0x000fe2000f8ec0ff */
[----:B------:R-:W-:Y:S01]  /*01f0*/  IADD3 R27, PT, PT, R3, 0x10, RZ ;  /* 0x00000010031b7810 */ /* 0x000fe20007ffe0ff */
[-CC-:B------:R-:W-:Y:S01]  /*0200*/  IMAD R31, R31, R4.reuse, R21.reuse ;  /* 0x000000041f1f7224 */ /* 0x180fe200078e0215 */
[----:B------:R-:W-:Y:S01]  /*0210*/  LOP3.LUT R0, R8, 0xffffffc, RZ, 0xc0, !PT ;  /* 0x0ffffffc08007812 */ /* 0x000fe200078ec0ff */
[-CC-:B------:R-:W-:Y:S01]  /*0220*/  IMAD R29, R29, R4.reuse, R21.reuse ;  /* 0x000000041d1d7224 */ /* 0x180fe200078e0215 */
[----:B------:R-:W-:Y:S01]  /*0230*/  IADD3 R26, PT, PT, R7, 0x20, RZ ;  /* 0x00000020071a7810 */ /* 0x000fe20007ffe0ff */
[----:B------:R-:W-:Y:S01]  /*0240*/  IMAD R27, R27, R4, R21 ;  /* 0x000000041b1b7224 */ /* 0x000fe200078e0215 */
[----:B------:R-:W-:-:S02]  /*0250*/  LEA R22, R2, UR5, 0x2 ;  /* 0x0000000502167c11 */ /* 0x000fc4000f8e10ff */
[----:B------:R-:W-:Y:S02]  /*0260*/  MOV R33, RZ ;  /* 0x000000ff00217202 */ /* 0x000fe40000000f00 */
[----:B------:R-:W-:Y:S02]  /*0270*/  LEA R24, R2, R5, 0x2 ;  /* 0x0000000502187211 */ /* 0x000fe400078e10ff */
[----:B------:R-:W-:Y:S02]  /*0280*/  IADD3 R28, PT, PT, -R0, RZ, RZ ;  /* 0x000000ff001c7210 */ /* 0x000fe40007ffe1ff */
[----:B------:R-:W-:-:S07]  /*0290*/  LEA R20, R3, R22, 0x6 ;  /* 0x0000001603147211 */ /* 0x000fce00078e30ff */
.L_x_2:
[----:B------:R-:W0:Y:S01]  /*02a0*/  LDC.64 R18, c[0x0][0x380] ;  /* 0x0000e000ff127b82 */ /* 0x000e220000000a00 */
[----:B------:R-:W-:-:S07]  /*02b0*/  IADD3 R11, PT, PT, R26, -0x20, RZ ;  /* 0xffffffe01a0b7810 */ /* 0x000fce0007ffe0ff */
[----:B------:R-:W1:Y:S01]  /*02c0*/  LDC.64 R16, c[0x0][0x388] ;  /* 0x0000e200ff107b82 */ /* 0x000e620000000a00 */
[----:B0-----:R-:W-:-:S06]  /*02d0*/  IMAD.WIDE.U32 R10, R11, 0x4, R18 ;  /* 0x000000040b0a7825 */ /* 0x001fcc00078e0012 */
[----:B------:R-:W2:Y:S01]  /*02e0*/  LDG.E R11, desc[UR8][R10.64] ;  /* 0x000000080a0b7981 */ /* 0x000ea2000c1e1900 */
[----:B-1----:R-:W-:-:S05]  /*02f0*/  IMAD.WIDE.U32 R8, R25, 0x4, R16 ;  /* 0x0000000419087825 */ /* 0x002fca00078e0010 */
[----:B------:R-:W3:Y:S04]  /*0300*/  LDG.E R37, desc[UR8][R8.64] ;  /* 0x0000000808257981 */ /* 0x000ee8000c1e1900 */
[----:B--2---:R-:W-:Y:S04]  /*0310*/  STS [R24], R11 ;  /* 0x0000000b18007388 */ /* 0x004fe80000000800 */
[----:B---3--:R-:W-:Y:S01]  /*0320*/  STS [R20], R37 ;  /* 0x0000002514007388 */ /* 0x008fe20000000800 */
[----:B------:R-:W-:Y:S06]  /*0330*/  BAR.SYNC.DEFER_BLOCKING 0x0 ;  /* 0x0000000000007b1d */ /* 0x000fec0000010000 */
[----:B------:R-:W-:Y:S04]  /*0340*/  LDS R30, [R22] ;  /* 0x00000000161e7984 */ /* 0x000fe80000000800 */
[----:B------:R-:W0:Y:S04]  /*0350*/  LDS.128 R12, [R5] ;  /* 0x00000000050c7984 */ /* 0x000e280000000c00 */
[----:B------:R-:W1:Y:S04]  /*0360*/  LDS R32, [R22+0x40] ;  /* 0x0000400016207984 */ /* 0x000e680000000800 */
[----:B------:R-:W2:Y:S04]  /*0370*/  LDS R35, [R22+0x80] ;  /* 0x0000800016237984 */ /* 0x000ea80000000800 */
[----:B------:R-:W-:Y:S04]  /*0380*/  LDS.128 R8, [R5+0x10] ;  /* 0x0000100005087984 */ /* 0x000fe80000000c00 */
[----:B------:R-:W-:Y:S01]  /*0390*/  LDS R37, [R22+0x380] ;  /* 0x0003800016257984 */ /* 0x000fe20000000800 */
[----:B0-----:R-:W-:-:S03]  /*03a0*/  FFMA R30, R12, R30, R33 ;  /* 0x0000001e0c1e7223 */ /* 0x001fc60000000021 */
[----:B------:R-:W0:Y:S01]  /*03b0*/  LDS R12, [R22+0xc0] ;  /* 0x0000c000160c7984 */ /* 0x000e220000000800 */
[----:B-1----:R-:W-:-:S03]  /*03c0*/  FFMA R32, R32, R13, R30 ;  /* 0x0000000d20207223 */ /* 0x002fc6000000001e */
[----:B------:R-:W1:Y:S04]  /*03d0*/  LDS R13, [R22+0x100] ;  /* 0x00010000160d7984 */ /* 0x000e680000000800 */
[----:B------:R-:W3:Y:S04]  /*03e0*/  LDS R30, [R22+0x140] ;  /* 0x00014000161e7984 */ /* 0x000ee80000000800 */
[----:B------:R-:W4:Y:S01]  /*03f0*/  LDS R33, [R22+0x180] ;  /* 0x0001800016217984 */ /* 0x000f220000000800 */
[----:B--2---:R-:W-:-:S04]  /*0400*/  FFMA R35, R35, R14, R32 ;  /* 0x0000000e23237223 */ /* 0x004fc80000000020 */
[----:B0-----:R-:W-:Y:S02]  /*0410*/  FFMA R15, R12, R15, R35 ;  /* 0x0000000f0c0f7223 */ /* 0x001fe40000000023 */
[----:B------:R-:W-:Y:S02]  /*0420*/  LDS R35, [R22+0x240] ;  /* 0x0002400016237984 */ /* 0x000fe40000000800 */
[----:B-1----:R-:W-:Y:S02]  /*0430*/  FFMA R13, R8, R13, R15 ;  /* 0x0000000d080d7223 */ /* 0x002fe4000000000f */
[----:B------:R-:W0:Y:S02]  /*0440*/  LDS R8, [R22+0x1c0] ;  /* 0x0001c00016087984 */ /* 0x000e240000000800 */
[----:B---3--:R-:W-:Y:S02]  /*0450*/  FFMA R30, R30, R9, R13 ;  /* 0x000000091e1e7223 */ /* 0x008fe4000000000d */
[----:B------:R-:W-:Y:S04]  /*0460*/  LDS R9, [R22+0x200] ;  /* 0x0002000016097984 */ /* 0x000fe80000000800 */
[----:B------:R-:W1:Y:S01]  /*0470*/  LDS.128 R12, [R5+0x20] ;  /* 0x00002000050c7984 */ /* 0x000e620000000c00 */
[----:B----4-:R-:W-:-:S03]  /*0480*/  FFMA R33, R33, R10, R30 ;  /* 0x0000000a21217223 */ /* 0x010fc6000000001e */
[----:B------:R-:W2:Y:S04]  /*0490*/  LDS R30, [R22+0x280] ;  /* 0x00028000161e7984 */ /* 0x000ea80000000800 */
[----:B------:R-:W3:Y:S01]  /*04a0*/  LDS R10, [R22+0x2c0] ;  /* 0x0002c000160a7984 */ /* 0x000ee20000000800 */
[----:B0-----:R-:W-:-:S03]  /*04b0*/  FFMA R11, R8, R11, R33 ;  /* 0x0000000b080b7223 */ /* 0x001fc60000000021 */
[----:B------:R-:W-:Y:S01]  /*04c0*/  LDS R8, [R22+0x340] ;  /* 0x0003400016087984 */ /* 0x000fe20000000800 */
[----:B-1----:R-:W-:-:S03]  /*04d0*/  FFMA R12, R12, R9, R11 ;  /* 0x000000090c0c7223 */ /* 0x002fc6000000000b */
[----:B------:R-:W-:Y:S01]  /*04e0*/  LDS R9, [R22+0x300] ;  /* 0x0003000016097984 */ /* 0x000fe20000000800 */
[----:B------:R-:W-:-:S04]  /*04f0*/  FFMA R13, R35, R13, R12 ;  /* 0x0000000d230d7223 */ /* 0x000fc8000000000c */
[----:B--2---:R-:W-:Y:S02]  /*0500*/  FFMA R13, R30, R14, R13 ;  /* 0x0000000e1e0d7223 */ /* 0x004fe4000000000d */
[----:B------:R-:W-:Y:S02]  /*0510*/  LDS R30, [R22+0x3c0] ;  /* 0x0003c000161e7984 */ /* 0x000fe40000000800 */
[----:B---3--:R-:W-:Y:S02]  /*0520*/  FFMA R11, R10, R15, R13 ;  /* 0x0000000f0a0b7223 */ /* 0x008fe4000000000d */
[----:B------:R-:W0:Y:S01]  /*0530*/  LDS.128 R12, [R5+0x30] ;  /* 0x00003000050c7984 */ /* 0x000e220000000c00 */
[----:B------:R-:W-:Y:S01]  /*0540*/  IADD3 R33, PT, PT, R26, -0x10, RZ ;  /* 0xfffffff01a217810 */ /* 0x000fe20007ffe0ff */
[----:B------:R-:W-:Y:S01]  /*0550*/  IMAD.WIDE.U32 R34, R27, 0x4, R16 ;  /* 0x000000041b227825 */ /* 0x000fe200078e0010 */
[----:B------:R-:W-:Y:S03]  /*0560*/  BAR.SYNC.DEFER_BLOCKING 0x0 ;  /* 0x0000000000007b1d */ /* 0x000fe60000010000 */
[----:B------:R-:W-:-:S06]  /*0570*/  IMAD.WIDE.U32 R32, R33, 0x4, R18 ;  /* 0x0000000421207825 */ /* 0x000fcc00078e0012 */
[----:B------:R-:W2:Y:S04]  /*0580*/  LDG.E R32, desc[UR8][R32.64] ;  /* 0x0000000820207981 */ /* 0x000ea8000c1e1900 */
[----:B------:R-:W3:Y:S01]  /*0590*/  LDG.E R35, desc[UR8][R34.64] ;  /* 0x0000000822237981 */ /* 0x000ee2000c1e1900 */
[----:B0-----:R-:W-:-:S04]  /*05a0*/  FFMA R9, R12, R9, R11 ;  /* 0x000000090c097223 */ /* 0x001fc8000000000b */
[----:B------:R-:W-:-:S04]  /*05b0*/  FFMA R13, R8, R13, R9 ;  /* 0x0000000d080d7223 */ /* 0x000fc80000000009 */
[----:B------:R-:W-:-:S04]  /*05c0*/  FFMA R13, R37, R14, R13 ;  /* 0x0000000e250d7223 */ /* 0x000fc8000000000d */
[----:B------:R-:W-:Y:S01]  /*05d0*/  FFMA R13, R30, R15, R13 ;  /* 0x0000000f1e0d7223 */ /* 0x000fe2000000000d */
[----:B--2---:R-:W-:Y:S04]  /*05e0*/  STS [R24], R32 ;  /* 0x0000002018007388 */ /* 0x004fe80000000800 */
[----:B---3--:R-:W-:Y:S01]  /*05f0*/  STS [R20], R35 ;  /* 0x0000002314007388 */ /* 0x008fe20000000800 */
[----:B------:R-:W-:Y:S06]  /*0600*/  BAR.SYNC.DEFER_BLOCKING 0x0 ;  /* 0x0000000000007b1d */ /* 0x000fec0000010000 */
[----:B------:R-:W-:Y:S04]  /*0610*/  LDS R12, [R22] ;  /* 0x00000000160c7984 */ /* 0x000fe80000000800 */
[----:B------:R-:W0:Y:S04]  /*0620*/  LDS.128 R8, [R5] ;  /* 0x0000000005087984 */ /* 0x000e280000000c00 */
[----:B------:R-:W1:Y:S04]  /*0630*/  LDS R36, [R22+0x40] ;  /* 0x0000400016247984 */ /* 0x000e680000000800 */
[----:B------:R-:W2:Y:S04]  /*0640*/  LDS R33, [R22+0x80] ;  /* 0x0000800016217984 */ /* 0x000ea80000000800 */
[----:B------:R-:W-:Y:S04]  /*0650*/  LDS R30, [R22+0x140] ;  /* 0x00014000161e7984 */ /* 0x000fe80000000800 */
[----:B------:R-:W-:Y:S04]  /*0660*/  LDS R35, [R22+0x180] ;  /* 0x0001800016237984 */ /* 0x000fe80000000800 */
[----:B------:R-:W-:Y:S01]  /*0670*/  LDS R37, [R22+0x380] ;  /* 0x0003800016257984 */ /* 0x000fe20000000800 */
[----:B0-----:R-:W-:-:S03]  /*0680*/  FFMA R13, R8, R12, R13 ;  /* 0x0000000c080d7223 */ /* 0x001fc6000000000d */
[----:B------:R-:W0:Y:S01]  /*0690*/  LDS R8, [R22+0xc0] ;  /* 0x0000c00016087984 */ /* 0x000e220000000800 */
[----:B-1----:R-:W-:-:S03]  /*06a0*/  FFMA R36, R36, R9, R13 ;  /* 0x0000000924247223 */ /* 0x002fc6000000000d */
[----:B------:R-:W-:Y:S04]  /*06b0*/  LDS R9, [R22+0x100] ;  /* 0x0001000016097984 */ /* 0x000fe80000000800 */
[----:B------:R-:W1:Y:S01]  /*06c0*/  LDS.128 R12, [R5+0x10] ;  /* 0x00001000050c7984 */ /* 0x000e620000000c00 */
[----:B--2---:R-:W-:-:S04]  /*06d0*/  FFMA R33, R33, R10, R36 ;  /* 0x0000000a21217223 */ /* 0x004fc80000000024 */
[----:B0-----:R-:W-:Y:S02]  /*06e0*/  FFMA R11, R8, R11, R33 ;  /* 0x0000000b080b7223 */ /* 0x001fe40000000021 */
[----:B------:R-:W-:Y:S02]  /*06f0*/  LDS R33, [R22+0x240] ;  /* 0x0002400016217984 */ /* 0x000fe40000000800 */
[----:B-1----:R-:W-:Y:S02]  /*0700*/  FFMA R9, R12, R9, R11 ;  /* 0x000000090c097223 */ /* 0x002fe4000000000b */
[----:B------:R-:W0:Y:S02]  /*0710*/  LDS R12, [R22+0x1c0] ;  /* 0x0001c000160c7984 */ /* 0x000e240000000800 */
[----:B------:R-:W-:Y:S02]  /*0720*/  FFMA R30, R30, R13, R9 ;  /* 0x0000000d1e1e7223 */ /* 0x000fe40000000009 */
[----:B------:R-:W-:Y:S04]  /*0730*/  LDS R13, [R22+0x200] ;  /* 0x00020000160d7984 */ /* 0x000fe80000000800 */
[----:B------:R-:W1:Y:S01]  /*0740*/  LDS.128 R8, [R5+0x20] ;  /* 0x0000200005087984 */ /* 0x000e620000000c00 */
[----:B------:R-:W-:-:S03]  /*0750*/  FFMA R35, R35, R14, R30 ;  /* 0x0000000e23237223 */ /* 0x000fc6000000001e */
[----:B------:R-:W2:Y:S04]  /*0760*/  LDS R30, [R22+0x280] ;  /* 0x00028000161e7984 */ /* 0x000ea80000000800 */
[----:B------:R-:W3:Y:S01]  /*0770*/  LDS R14, [R22+0x2c0] ;  /* 0x0002c000160e7984 */ /* 0x000ee20000000800 */
[----:B0-----:R-:W-:-:S04]  /*0780*/  FFMA R15, R12, R15, R35 ;  /* 0x0000000f0c0f7223 */ /* 0x001fc80000000023 */
[----:B-1----:R-:W-:-:S04]  /*0790*/  FFMA R8, R8, R13, R15 ;  /* 0x0000000d08087223 */ /* 0x002fc8000000000f */
[----:B------:R-:W-:Y:S02]  /*07a0*/  FFMA R9, R33, R9, R8 ;  /* 0x0000000921097223 */ /* 0x000fe40000000008 */
[----:B------:R-:W-:Y:S02]  /*07b0*/  LDS R8, [R22+0x340] ;  /* 0x0003400016087984 */ /* 0x000fe40000000800 */
[----:B--2---:R-:W-:Y:S02]  /*07c0*/  FFMA R13, R30, R10, R9 ;  /* 0x0000000a1e0d7223 */ /* 0x004fe40000000009 */
[----:B------:R-:W-:Y:S02]  /*07d0*/  LDS R9, [R22+0x300] ;  /* 0x0003000016097984 */ /* 0x000fe40000000800 */
[----:B---3--:R-:W-:Y:S02]  /*07e0*/  FFMA R11, R14, R11, R13 ;  /* 0x0000000b0e0b7223 */ /* 0x008fe4000000000d */
[----:B------:R-:W-:Y:S04]  /*07f0*/  LDS R30, [R22+0x3c0] ;  /* 0x0003c000161e7984 */ /* 0x000fe80000000800 */
[----:B------:R-:W0:Y:S01]  /*0800*/  LDS.128 R12, [R5+0x30] ;  /* 0x00003000050c7984 */ /* 0x000e220000000c00 */
[----:B------:R-:W-:Y:S01]  /*0810*/  IMAD.WIDE.U32 R32, R26, 0x4, R18 ;  /* 0x000000041a207825 */ /* 0x000fe200078e0012 */
[----:B------:R-:W-:Y:S03]  /*0820*/  BAR.SYNC.DEFER_BLOCKING 0x0 ;  /* 0x0000000000007b1d */ /* 0x000fe60000010000 */
[----:B------:R-:W-:-:S03]  /*0830*/  IMAD.WIDE.U32 R34, R29, 0x4, R16 ;  /* 0x000000041d227825 */ /* 0x000fc600078e0010 */
[----:B------:R-:W2:Y:S04]  /*0840*/  LDG.E R32, desc[UR8][R32.64] ;  /* 0x0000000820207981 */ /* 0x000ea8000c1e1900 */
[----:B------:R-:W3:Y:S01]  /*0850*/  LDG.E R35, desc[UR8][R34.64] ;  /* 0x0000000822237981 */ /* 0x000ee2000c1e1900 */
[----:B0-----:R-:W-:-:S04]  /*0860*/  FFMA R9, R12, R9, R11 ;  /* 0x000000090c097223 */ /* 0x001fc8000000000b */
[----:B------:R-:W-:-:S04]  /*0870*/  FFMA R13, R8, R13, R9 ;  /* 0x0000000d080d7223 */ /* 0x000fc80000000009 */
[----:B------:R-:W-:-:S04]  /*0880*/  FFMA R13, R37, R14, R13 ;  /* 0x0000000e250d7223 */ /* 0x000fc8000000000d */
[----:B------:R-:W-:Y:S01]  /*0890*/  FFMA R13, R30, R15, R13 ;  /* 0x0000000f1e0d7223 */ /* 0x000fe2000000000d */
[----:B------:R-:W-:Y:S01]  /*08a0*/  IMAD.WIDE.U32 R16, R31, 0x4, R16 ;  /* 0x000000041f107825 */ /* 0x000fe200078e0010 */
[----:B--2---:R-:W-:Y:S04]  /*08b0*/  STS [R24], R32 ;  /* 0x0000002018007388 */ /* 0x004fe80000000800 */
[----:B---3--:R-:W-:Y:S01]  /*08c0*/  STS [R20], R35 ;  /* 0x0000002314007388 */ /* 0x008fe20000000800 */
[----:B------:R-:W-:Y:S06]  /*08d0*/  BAR.SYNC.DEFER_BLOCKING 0x0 ;  /* 0x0000000000007b1d */ /* 0x000fec0000010000 */
[----:B------:R-:W-:Y:S04]  /*08e0*/  LDS R12, [R22] ;  /* 0x00000000160c7984 */ /* 0x000fe80000000800 */
[----:B------:R-:W0:Y:S04]  /*08f0*/  LDS.128 R8, [R5] ;  /* 0x0000000005087984 */ /* 0x000e280000000c00 */
[----:B------:R-:W1:Y:S04]  /*0900*/  LDS R36, [R22+0x40] ;  /* 0x0000400016247984 */ /* 0x000e680000000800 */
[----:B------:R-:W2:Y:S04]  /*0910*/  LDS R33, [R22+0x80] ;  /* 0x0000800016217984 */ /* 0x000ea80000000800 */
[----:B------:R-:W3:Y:S04]  /*0920*/  LDS R37, [R22+0xc0] ;  /* 0x0000c00016257984 */ /* 0x000ee80000000800 */
[----:B------:R-:W-:Y:S04]  /*0930*/  LDS R34, [R22+0x200] ;  /* 0x0002000016227984 */ /* 0x000fe80000000800 */
[----:B------:R-:W-:Y:S04]  /*0940*/  LDS R30, [R22+0x240] ;  /* 0x00024000161e7984 */ /* 0x000fe80000000800 */
[----:B------:R-:W-:Y:S01]  /*0950*/  LDS R35, [R22+0x380] ;  /* 0x0003800016237984 */ /* 0x000fe20000000800 */
[----:B0-----:R-:W-:-:S03]  /*0960*/  FFMA R13, R8, R12, R13 ;  /* 0x0000000c080d7223 */ /* 0x001fc6000000000d */
[----:B------:R-:W-:Y:S01]  /*0970*/  LDS R8, [R22+0x140] ;  /* 0x0001400016087984 */ /* 0x000fe20000000800 */
[----:B-1----:R-:W-:-:S03]  /*0980*/  FFMA R36, R36, R9, R13 ;  /* 0x0000000924247223 */ /* 0x002fc6000000000d */
[----:B------:R-:W-:Y:S04]  /*0990*/  LDS R9, [R22+0x100] ;  /* 0x0001000016097984 */ /* 0x000fe80000000800 */
[----:B------:R-:W0:Y:S01]  /*09a0*/  LDS.128 R12, [R5+0x10] ;  /* 0x00001000050c7984 */ /* 0x000e220000000c00 */
[----:B--2---:R-:W-:-:S03]  /*09b0*/  FFMA R10, R33, R10, R36 ;  /* 0x0000000a210a7223 */ /* 0x004fc60000000024 */
[----:B------:R-:W1:Y:S01]  /*09c0*/  LDS R33, [R22+0x180] ;  /* 0x0001800016217984 */ /* 0x000e620000000800 */
[----:B---3--:R-:W-:-:S03]  /*09d0*/  FFMA R11, R37, R11, R10 ;  /* 0x0000000b250b7223 */ /* 0x008fc6000000000a */
[----:B------:R-:W-:Y:S01]  /*09e0*/  LDS R37, [R22+0x300] ;  /* 0x0003000016257984 */ /* 0x000fe20000000800 */
[----:B0-----:R-:W-:-:S03]  /*09f0*/  FFMA R9, R12, R9, R11 ;  /* 0x000000090c097223 */ /* 0x001fc6000000000b */
[----:B------:R-:W0:Y:S01]  /*0a00*/  LDS R12, [R22+0x1c0] ;  /* 0x0001c000160c7984 */ /* 0x000e220000000800 */
[----:B------:R-:W-:-:S03]  /*0a10*/  FFMA R32, R8, R13, R9 ;  /* 0x0000000d08207223 */ /* 0x000fc60000000009 */
[----:B------:R-:W2:Y:S04]  /*0a20*/  LDS.128 R8, [R5+0x20] ;  /* 0x0000200005087984 */ /* 0x000ea80000000c00 */
[----:B------:R-:W3:Y:S01]  /*0a30*/  LDS R13, [R22+0x280] ;  /* 0x00028000160d7984 */ /* 0x000ee20000000800 */
[----:B-1----:R-:W-:-:S03]  /*0a40*/  FFMA R33, R33, R14, R32 ;  /* 0x0000000e21217223 */ /* 0x002fc60000000020 */
[----:B------:R-:W-:Y:S01]  /*0a50*/  LDS R32, [R22+0x340] ;  /* 0x0003400016207984 */ /* 0x000fe20000000800 */
[----:B0-----:R-:W-:-:S04]  /*0a60*/  FFMA R15, R12, R15, R33 ;  /* 0x0000000f0c0f7223 */ /* 0x001fc80000000021 */
[----:B--2---:R-:W-:Y:S01]  /*0a70*/  FFMA R33, R8, R34, R15 ;  /* 0x0000002208217223 */ /* 0x004fe2000000000f */
[----:B------:R-:W-:-:S03]  /*0a80*/  IADD3 R15, PT, PT, R26, 0x10, RZ ;  /* 0x000000101a0f7810 */ /* 0x000fc60007ffe0ff */
[----:B------:R-:W-:Y:S02]  /*0a90*/  FFMA R30, R30, R9, R33 ;  /* 0x000000091e1e7223 */ /* 0x000fe40000000021 */
[----:B------:R-:W-:Y:S01]  /*0aa0*/  IMAD.WIDE.U32 R18, R15, 0x4, R18 ;  /* 0x000000040f127825 */ /* 0x000fe200078e0012 */
[----:B------:R-:W0:Y:S03]  /*0ab0*/  LDS R9, [R22+0x2c0] ;  /* 0x0002c00016097984 */ /* 0x000e260000000800 */
[----:B---3--:R-:W-:Y:S02]  /*0ac0*/  FFMA R10, R13, R10, R30 ;  /* 0x0000000a0d0a7223 */ /* 0x008fe4000000001e */
[----:B------:R-:W-:Y:S04]  /*0ad0*/  LDS R30, [R22+0x3c0] ;  /* 0x0003c000161e7984 */ /* 0x000fe80000000800 */
[----:B------:R-:W1:Y:S01]  /*0ae0*/  LDS.128 R12, [R5+0x30] ;  /* 0x00003000050c7984 */ /* 0x000e620000000c00 */
[----:B------:R-:W-:Y:S06]  /*0af0*/  BAR.SYNC.DEFER_BLOCKING 0x0 ;  /* 0x0000000000007b1d */ /* 0x000fec0000010000 */
[----:B------:R-:W2:Y:S04]  /*0b00*/  LDG.E R19, desc[UR8][R18.64] ;  /* 0x0000000812137981 */ /* 0x000ea8000c1e1900 */
[----:B------:R0:W3:Y:S02]  /*0b10*/  LDG.E R16, desc[UR8][R16.64] ;  /* 0x0000000810107981 */ /* 0x0000e4000c1e1900 */
[----:B0-----:R-:W-:-:S04]  /*0b20*/  FFMA R17, R9, R11, R10 ;  /* 0x0000000b09117223 */ /* 0x001fc8000000000a */
[----:B-1----:R-:W-:-:S04]  /*0b30*/  FFMA R37, R12, R37, R17 ;  /* 0x000000250c257223 */ /* 0x002fc80000000011 */
[----:B------:R-:W-:-:S04]  /*0b40*/  FFMA R32, R32, R13, R37 ;  /* 0x0000000d20207223 */ /* 0x000fc80000000025 */
[----:B------:R-:W-:-:S04]  /*0b50*/  FFMA R35, R35, R14, R32 ;  /* 0x0000000e23237223 */ /* 0x000fc80000000020 */
[----:B------:R-:W-:Y:S01]  /*0b60*/  FFMA R17, R30, R15, R35 ;  /* 0x0000000f1e117223 */ /* 0x000fe20000000023 */
[----:B------:R-:W-:-:S04]  /*0b70*/  IADD3 R28, PT, PT, R28, 0x4, RZ ;  /* 0x000000041c1c7810 */ /* 0x000fc80007ffe0ff */
[----:B------:R-:W-:Y:S02]  /*0b80*/  ISETP.NE.AND P1, PT, R28, RZ, PT ;  /* 0x000000ff1c00720c */ /* 0x000fe40003f25270 */
[----:B------:R-:W-:Y:S02]  /*0b90*/  IADD3 R26, PT, PT, R26, 0x40, RZ ;  /* 0x000000401a1a7810 */ /* 0x000fe40007ffe0ff */
[C---:B------:R-:W-:Y:S02]  /*0ba0*/  LEA R31, R4.reuse, R31, 0x6 ;  /* 0x0000001f041f7211 */ /* 0x040fe400078e30ff */
[C---:B------:R-:W-:Y:S02]  /*0bb0*/  LEA R29, R4.reuse, R29, 0x6 ;  /* 0x0000001d041d7211 */ /* 0x040fe400078e30ff */
[C---:B------:R-:W-:Y:S02]  /*0bc0*/  LEA R27, R4.reuse, R27, 0x6 ;  /* 0x0000001b041b7211 */ /* 0x040fe400078e30ff */
[----:B------:R-:W-:Y:S01]  /*0bd0*/  LEA R25, R4, R25, 0x6 ;  /* 0x0000001904197211 */ /* 0x000fe200078e30ff */
        /* <DEDUP_REMOVED lines=9> */
[----:B------:R-:W4:Y:S04]  /*0c70*/  LDS.128 R12, [R5+0x10] ;  /* 0x00001000050c7984 */ /* 0x000f280000000c00 */
[----:B------:R-:W5:Y:S04]  /*0c80*/  LDS R30, [R22+0x140] ;  /* 0x00014000161e7984 */ /* 0x000f680000000800 */
[----:B------:R-:W5:Y:S01]  /*0c90*/  LDS R37, [R22+0x180] ;  /* 0x0001800016257984 */ /* 0x000f620000000800 */
[----:B0-----:R-:W-:-:S03]  /*0ca0*/  FFMA R17, R8, R33, R17 ;  /* 0x0000002108117223 */ /* 0x001fc60000000011 */
[----:B------:R-:W0:Y:S01]  /*0cb0*/  LDS R8, [R22+0x1c0] ;  /* 0x0001c00016087984 */ /* 0x000e220000000800 */
[----:B-1----:R-:W-:-:S03]  /*0cc0*/  FFMA R9, R34, R9, R17 ;  /* 0x0000000922097223 */ /* 0x002fc60000000011 */
[----:B------:R-:W-:Y:S04]  /*0cd0*/  LDS R33, [R22+0x200] ;  /* 0x0002000016217984 */ /* 0x000fe80000000800 */
[----:B------:R-:W1:Y:S01]  /*0ce0*/  LDS.128 R16, [R5+0x20] ;  /* 0x0000200005107984 */ /* 0x000e620000000c00 */
[----:B--2---:R-:W-:-:S04]  /*0cf0*/  FFMA R9, R36, R10, R9 ;  /* 0x0000000a24097223 */ /* 0x004fc80000000009 */
[----:B---3--:R-:W-:-:S04]  /*0d00*/  FFMA R9, R32, R11, R9 ;  /* 0x0000000b20097223 */ /* 0x008fc80000000009 */
[----:B----4-:R-:W-:Y:S02]  /*0d10*/  FFMA R9, R12, R35, R9 ;  /* 0x000000230c097223 */ /* 0x010fe40000000009 */
[----:B------:R-:W2:Y:S02]  /*0d20*/  LDS R12, [R22+0x240] ;  /* 0x00024000160c7984 */ /* 0x000ea40000000800 */
[----:B-----5:R-:W-:Y:S02]  /*0d30*/  FFMA R30, R30, R13, R9 ;  /* 0x0000000d1e1e7223 */ /* 0x020fe40000000009 */
[----:B------:R-:W3:Y:S02]  /*0d40*/  LDS R13, [R22+0x280] ;  /* 0x00028000160d7984 */ /* 0x000ee40000000800 */
[----:B------:R-:W-:Y:S02]  /*0d50*/  FFMA R37, R37, R14, R30 ;  /* 0x0000000e25257223 */ /* 0x000fe4000000001e */
[----:B------:R-:W4:Y:S04]  /*0d60*/  LDS R14, [R22+0x2c0] ;  /* 0x0002c000160e7984 */ /* 0x000f280000000800 */
[----:B------:R-:W-:Y:S01]  /*0d70*/  LDS R30, [R22+0x340] ;  /* 0x00034000161e7984 */ /* 0x000fe20000000800 */
[----:B0-----:R-:W-:-:S03]  /*0d80*/  FFMA R37, R8, R15, R37 ;  /* 0x0000000f08257223 */ /* 0x001fc60000000025 */
[----:B------:R-:W-:Y:S04]  /*0d90*/  LDS R15, [R22+0x300] ;  /* 0x00030000160f7984 */ /* 0x000fe80000000800 */
[----:B------:R-:W0:Y:S01]  /*0da0*/  LDS.128 R8, [R5+0x30] ;  /* 0x0000300005087984 */ /* 0x000e220000000c00 */
[----:B-1----:R-:W-:-:S03]  /*0db0*/  FFMA R37, R16, R33, R37 ;  /* 0x0000002110257223 */ /* 0x002fc60000000025 */
[----:B------:R-:W1:Y:S04]  /*0dc0*/  LDS R33, [R22+0x380] ;  /* 0x0003800016217984 */ /* 0x000e680000000800 */
[----:B------:R-:W5:Y:S01]  /*0dd0*/  LDS R16, [R22+0x3c0] ;  /* 0x0003c00016107984 */ /* 0x000f620000000800 */
[----:B--2---:R-:W-:-:S04]  /*0de0*/  FFMA R12, R12, R17, R37 ;  /* 0x000000110c0c7223 */ /* 0x004fc80000000025 */
[----:B---3--:R-:W-:-:S04]  /*0df0*/  FFMA R13, R13, R18, R12 ;  /* 0x000000120d0d7223 */ /* 0x008fc8000000000c */
[----:B----4-:R-:W-:-:S04]  /*0e00*/  FFMA R13, R14, R19, R13 ;  /* 0x000000130e0d7223 */ /* 0x010fc8000000000d */
[----:B0-----:R-:W-:-:S04]  /*0e10*/  FFMA R13, R8, R15, R13 ;  /* 0x0000000f080d7223 */ /* 0x001fc8000000000d */
[----:B------:R-:W-:-:S04]  /*0e20*/  FFMA R30, R30, R9, R13 ;  /* 0x000000091e1e7223 */ /* 0x000fc8000000000d */
[----:B-1----:R-:W-:-:S04]  /*0e30*/  FFMA R33, R33, R10, R30 ;  /* 0x0000000a21217223 */ /* 0x002fc8000000001e */
[----:B-----5:R-:W-:Y:S01]  /*0e40*/  FFMA R33, R16, R11, R33 ;  /* 0x0000000b10217223 */ /* 0x020fe20000000021 */
[----:B------:R-:W-:Y:S06]  /*0e50*/  BAR.SYNC.DEFER_BLOCKING 0x0 ;  /* 0x0000000000007b1d */ /* 0x000fec0000010000 */
[----:B------:R-:W-:Y:S05]  /*0e60*/  @P1 BRA `(.L_x_2) ;  /* 0xfffffff4000c1947 */ /* 0x000fea000383ffff */
.L_x_1:
[----:B------:R-:W-:Y:S05]  /*0e70*/  @!P0 BRA `(.L_x_0) ;  /* 0x0000000800808947 */ /* 0x000fea0003800000 */
[----:B------:R-:W-:Y:S02]  /*0e80*/  ISETP.NE.AND P0, PT, R6, 0x1, PT ;  /* 0x000000010600780c */ /* 0x000fe40003f05270 */
[----:B------:R-:W-:-:S11]  /*0e90*/  LOP3.LUT P1, RZ, R4, 0x10, RZ, 0xc0, !PT ;  /* 0x0000001004ff7812 */ /* 0x000fd6000782c0ff */
[----:B------:R-:W-:Y:S05]  /*0ea0*/  @!P0 BRA `(.L_x_3) ;  /* 0x0000000400988947 */ /* 0x000fea0003800000 */
[----:B------:R-:W0:Y:S01]  /*0eb0*/  LDC.64 R16, c[0x0][0x380] ;  /* 0x0000e000ff107b82 */ /* 0x000e220000000a00 */
[C---:B------:R-:W-:Y:S02]  /*0ec0*/  LEA R18, R0.reuse, R3, 0x4 ;  /* 0x0000000300127211 */ /* 0x040fe400078e20ff */
[----:B------:R-:W-:-:S03]  /*0ed0*/  LEA R19, R0, R7, 0x4 ;  /* 0x0000000700137211 */ /* 0x000fc600078e20ff */
[----:B------:R-:W-:Y:S02]  /*0ee0*/  IMAD R13, R18, R4, R21 ;  /* 0x00000004120d7224 */ /* 0x000fe400078e0215 */
[----:B------:R-:W1:Y:S01]  /*0ef0*/  LDC.64 R26, c[0x0][0x388] ;  /* 0x0000e200ff1a7b82 */ /* 0x000e620000000a00 */
[----:B0-----:R-:W-:-:S05]  /*0f00*/  IMAD.WIDE.U32 R8, R19, 0x4, R16 ;  /* 0x0000000413087825 */ /* 0x001fca00078e0010 */
[----:B------:R-:W2:Y:S01]  /*0f10*/  LDG.E R25, desc[UR8][R8.64] ;  /* 0x0000000808197981 */ /* 0x000ea2000c1e1900 */
[----:B-1----:R-:W-:-:S05]  /*0f20*/  IMAD.WIDE.U32 R12, R13, 0x4, R26 ;  /* 0x000000040d0c7825 */ /* 0x002fca00078e001a */
[----:B------:R-:W3:Y:S01]  /*0f30*/  LDG.E R31, desc[UR8][R12.64] ;  /* 0x000000080c1f7981 */ /* 0x000ee2000c1e1900 */
[----:B------:R-:W-:-:S04]  /*0f40*/  UIADD3 UR5, UPT, UPT, UR4, 0x400, URZ ;  /* 0x0000040004057890 */ /* 0x000fc8000fffe0ff */
[----:B------:R-:W-:Y:S01]  /*0f50*/  ULEA UR5, UR6, UR5, 0x18 ;  /* 0x0000000506057291 */ /* 0x000fe2000f8ec0ff */
[----:B------:R-:W-:-:S05]  /*0f60*/  LEA R32, R2, R5, 0x2 ;  /* 0x0000000502207211 */ /* 0x000fca00078e10ff */
[----:B------:R-:W-:-:S04]  /*0f70*/  LEA R6, R2, UR5, 0x2 ;  /* 0x0000000502067c11 */ /* 0x000fc8000f8e10ff */
[----:B------:R-:W-:Y:S02]  /*0f80*/  LEA R30, R3, R6, 0x6 ;  /* 0x00000006031e7211 */ /* 0x000fe400078e30ff */
[----:B------:R-:W-:Y:S01]  /*0f90*/  IADD3 R18, PT, PT, R18, 0x10, RZ ;  /* 0x0000001012127810 */ /* 0x000fe20007ffe0ff */
        /* <DEDUP_REMOVED lines=11> */
[----:B------:R-:W5:Y:S04]  /*1050*/  LDS R25, [R6+0x180] ;  /* 0x0001800006197984 */ /* 0x000f680000000800 */
[----:B------:R-:W5:Y:S04]  /*1060*/  LDS R20, [R6+0x1c0] ;  /* 0x0001c00006147984 */ /* 0x000f680000000800 */
[----:B------:R-:W-:Y:S01]  /*1070*/  LDS R36, [R6+0x200] ;  /* 0x0002000006247984 */ /* 0x000fe20000000800 */
[----:B0-----:R-:W-:-:S03]  /*1080*/  FFMA R8, R8, R24, R33 ;  /* 0x0000001808087223 */ /* 0x001fc60000000021 */
[----:B------:R-:W-:Y:S01]  /*1090*/  LDS R34, [R6+0x2c0] ;  /* 0x0002c00006227984 */ /* 0x000fe20000000800 */
[----:B-1----:R-:W-:-:S03]  /*10a0*/  FFMA R9, R35, R9, R8 ;  /* 0x0000000923097223 */ /* 0x002fc60000000008 */
[----:B------:R-:W-:Y:S01]  /*10b0*/  LDS R31, [R6+0x300] ;  /* 0x00030000061f7984 */ /* 0x000fe20000000800 */
[----:B--2---:R-:W-:-:S03]  /*10c0*/  FFMA R10, R28, R10, R9 ;  /* 0x0000000a1c0a7223 */ /* 0x004fc60000000009 */
[----:B------:R-:W-:Y:S01]  /*10d0*/  LDS R35, [R6+0x280] ;  /* 0x0002800006237984 */ /* 0x000fe20000000800 */
[----:B---3--:R-:W-:Y:S01]  /*10e0*/  FFMA R11, R37, R11, R10 ;  /* 0x0000000b250b7223 */ /* 0x008fe2000000000a */
[----:B------:R-:W-:Y:S02]  /*10f0*/  IMAD R9, R18, R4, R21 ;  /* 0x0000000412097224 */ /* 0x000fe400078e0215 */
[----:B------:R-:W-:Y:S04]  /*1100*/  LDS R28, [R6+0x240] ;  /* 0x00024000061c7984 */ /* 0x000fe80000000800 */
[----:B------:R-:W-:Y:S01]  /*1110*/  LDS R33, [R6+0x380] ;  /* 0x0003800006217984 */ /* 0x000fe20000000800 */
[----:B----4-:R-:W-:-:S03]  /*1120*/  FFMA R11, R12, R29, R11 ;  /* 0x0000001d0c0b7223 */ /* 0x010fc6000000000b */
[----:B------:R-:W-:Y:S01]  /*1130*/  LDS R24, [R6+0x3c0] ;  /* 0x0003c00006187984 */ /* 0x000fe20000000800 */
[----:B-----5:R-:W-:Y:S01]  /*1140*/  FFMA R22, R22, R13, R11 ;  /* 0x0000000d16167223 */ /* 0x020fe2000000000b */
[----:B------:R-:W-:Y:S01]  /*1150*/  IADD3 R13, PT, PT, R19, 0x10, RZ ;  /* 0x00000010130d7810 */ /* 0x000fe20007ffe0ff */
[----:B------:R-:W-:-:S04]  /*1160*/  IMAD.WIDE.U32 R26, R9, 0x4, R26 ;  /* 0x00000004091a7825 */ /* 0x000fc800078e001a */
[----:B------:R-:W-:Y:S01]  /*1170*/  FFMA R25, R25, R14, R22 ;  /* 0x0000000e19197223 */ /* 0x000fe20000000016 */
[----:B------:R-:W0:Y:S01]  /*1180*/  LDS.128 R8, [R5+0x20] ;  /* 0x0000200005087984 */ /* 0x000e220000000c00 */
[----:B------:R-:W-:-:S03]  /*1190*/  IMAD.WIDE.U32 R12, R13, 0x4, R16 ;  /* 0x000000040d0c7825 */ /* 0x000fc600078e0010 */
[----:B------:R-:W-:Y:S04]  /*11a0*/  LDS R22, [R6+0x340] ;  /* 0x0003400006167984 */ /* 0x000fe80000000800 */
[----:B------:R-:W1:Y:S01]  /*11b0*/  LDS.128 R16, [R5+0x30] ;  /* 0x0000300005107984 */ /* 0x000e620000000c00 */
[----:B------:R-:W-:Y:S06]  /*11c0*/  BAR.SYNC.DEFER_BLOCKING 0x0 ;  /* 0x0000000000007b1d */ /* 0x000fec0000010000 */
[----:B------:R-:W2:Y:S04]  /*11d0*/  LDG.E R13, desc[UR8][R12.64] ;  /* 0x000000080c0d7981 */ /* 0x000ea8000c1e1900 */
[----:B------:R-:W3:Y:S01]  /*11e0*/  LDG.E R27, desc[UR8][R26.64] ;  /* 0x000000081a1b7981 */ /* 0x000ee2000c1e1900 */
[----:B------:R-:W-:-:S04]  /*11f0*/  FFMA R29, R20, R15, R25 ;  /* 0x0000000f141d7223 */ /* 0x000fc80000000019 */
[----:B0-----:R-:W-:-:S04]  /*1200*/  FFMA R37, R8, R36, R29 ;  /* 0x0000002408257223 */ /* 0x001fc8000000001d */
[----:B------:R-:W-:-:S04]  /*1210*/  FFMA R8, R28, R9, R37 ;  /* 0x000000091c087223 */ /* 0x000fc80000000025 */
[----:B------:R-:W-:-:S04]  /*1220*/  FFMA R35, R35, R10, R8 ;  /* 0x0000000a23237223 */ /* 0x000fc80000000008 */
[----:B------:R-:W-:-:S04]  /*1230*/  FFMA R35, R34, R11, R35 ;  /* 0x0000000b22237223 */ /* 0x000fc80000000023 */
[----:B-1----:R-:W-:-:S04]  /*1240*/  FFMA R31, R16, R31, R35 ;  /* 0x0000001f101f7223 */ /* 0x002fc80000000023 */
[----:B------:R-:W-:-:S04]  /*1250*/  FFMA R22, R22, R17, R31 ;  /* 0x0000001116167223 */ /* 0x000fc8000000001f */
[----:B------:R-:W-:-:S04]  /*1260*/  FFMA R33, R33, R18, R22 ;  /* 0x0000001221217223 */ /* 0x000fc80000000016 */
[----:B------:R-:W-:Y:S01]  /*1270*/  FFMA R35, R24, R19, R33 ;  /* 0x0000001318237223 */ /* 0x000fe20000000021 */
        /* <DEDUP_REMOVED lines=14> */
[----:B------:R-:W-:Y:S04]  /*1360*/  LDS R33, [R6+0x200] ;  /* 0x0002000006217984 */ /* 0x000fe80000000800 */
[----:B------:R-:W5:Y:S01]  /*1370*/  LDS.128 R16, [R5+0x20] ;  /* 0x0000200005107984 */ /* 0x000f620000000c00 */
[----:B0-----:R-:W-:-:S03]  /*1380*/  FFMA R25, R12, R25, R35 ;  /* 0x000000190c197223 */ /* 0x001fc60000000023 */
[----:B------:R-:W0:Y:S01]  /*1390*/  LDS R24, [R6+0x240] ;  /* 0x0002400006187984 */ /* 0x000e220000000800 */
[----:B-1----:R-:W-:-:S03]  /*13a0*/  FFMA R20, R20, R13, R25 ;  /* 0x0000000d14147223 */ /* 0x002fc60000000019 */
[----:B------:R-:W1:Y:S01]  /*13b0*/  LDS R25, [R6+0x280] ;  /* 0x0002800006197984 */ /* 0x000e620000000800 */
[----:B--2---:R-:W-:-:S03]  /*13c0*/  FFMA R29, R29, R14, R20 ;  /* 0x0000000e1d1d7223 */ /* 0x004fc60000000014 */
[----:B------:R-:W2:Y:S01]  /*13d0*/  LDS R20, [R6+0x2c0] ;  /* 0x0002c00006147984 */ /* 0x000ea20000000800 */
[----:B---3--:R-:W-:-:S03]  /*13e0*/  FFMA R35, R28, R15, R29 ;  /* 0x0000000f1c237223 */ /* 0x008fc6000000001d */
[----:B------:R-:W-:Y:S04]  /*13f0*/  LDS R29, [R6+0x300] ;  /* 0x00030000061d7984 */ /* 0x000fe80000000800 */
[----:B------:R-:W3:Y:S01]  /*1400*/  LDS.128 R12, [R5+0x30] ;  /* 0x00003000050c7984 */ /* 0x000ee20000000c00 */
[----:B----4-:R-:W-:-:S03]  /*1410*/  FFMA R35, R8, R27, R35 ;  /* 0x0000001b08237223 */ /* 0x010fc60000000023 */
[----:B------:R-:W4:Y:S04]  /*1420*/  LDS R28, [R6+0x340] ;  /* 0x00034000061c7984 */ /* 0x000f280000000800 */
[----:B------:R-:W4:Y:S01]  /*1430*/  LDS R27, [R6+0x380] ;  /* 0x00038000061b7984 */ /* 0x000f220000000800 */
[----:B-----5:R-:W-:-:S03]  /*1440*/  FFMA R26, R26, R9, R35 ;  /* 0x000000091a1a7223 */ /* 0x020fc60000000023 */
[----:B------:R-:W5:Y:S01]  /*1450*/  LDS R8, [R6+0x3c0] ;  /* 0x0003c00006087984 */ /* 0x000f620000000800 */
[----:B------:R-:W-:-:S04]  /*1460*/  FFMA R31, R31, R10, R26 ;  /* 0x0000000a1f1f7223 */ /* 0x000fc8000000001a */
[----:B------:R-:W-:-:S04]  /*1470*/  FFMA R11, R22, R11, R31 ;  /* 0x0000000b160b7223 */ /* 0x000fc8000000001f */
[----:B------:R-:W-:-:S04]  /*1480*/  FFMA R11, R16, R33, R11 ;  /* 0x00000021100b7223 */ /* 0x000fc8000000000b */
[----:B0-----:R-:W-:-:S04]  /*1490*/  FFMA R24, R24, R17, R11 ;  /* 0x0000001118187223 */ /* 0x001fc8000000000b */
[----:B-1----:R-:W-:-:S04]  /*14a0*/  FFMA R25, R25, R18, R24 ;  /* 0x0000001219197223 */ /* 0x002fc80000000018 */
[----:B--2---:R-:W-:-:S04]  /*14b0*/  FFMA R19, R20, R19, R25 ;  /* 0x0000001314137223 */ /* 0x004fc80000000019 */
[----:B---3--:R-:W-:-:S04]  /*14c0*/  FFMA R19, R12, R29, R19 ;  /* 0x0000001d0c137223 */ /* 0x008fc80000000013 */
[----:B----4-:R-:W-:-:S04]  /*14d0*/  FFMA R28, R28, R13, R19 ;  /* 0x0000000d1c1c7223 */ /* 0x010fc80000000013 */
[----:B------:R-:W-:-:S04]  /*14e0*/  FFMA R27, R27, R14, R28 ;  /* 0x0000000e1b1b7223 */ /* 0x000fc8000000001c */
[----:B-----5:R-:W-:Y:S01]  /*14f0*/  FFMA R33, R8, R15, R27 ;  /* 0x0000000f08217223 */ /* 0x020fe2000000001b */
[----:B------:R-:W-:Y:S06]  /*1500*/  BAR.SYNC.DEFER_BLOCKING 0x0 ;  /* 0x0000000000007b1d */ /* 0x000fec0000010000 */
.L_x_3:
[----:B------:R-:W-:Y:S05]  /*1510*/  @!P1 BRA `(.L_x_0) ;  /* 0x0000000000d89947 */ /* 0x000fea0003800000 */
[----:B------:R-:W0:Y:S01]  /*1520*/  LDC.64 R8, c[0x0][0x380] ;  /* 0x0000e000ff087b82 */ /* 0x000e220000000a00 */
[C---:B------:R-:W-:Y:S02]  /*1530*/  LEA R6, R0.reuse, R3, 0x4 ;  /* 0x0000000300067211 */ /* 0x040fe400078e20ff */
[----:B------:R-:W-:-:S03]  /*1540*/  LEA R7, R0, R7, 0x4 ;  /* 0x0000000700077211 */ /* 0x000fc600078e20ff */
[----:B------:R-:W-:Y:S02]  /*1550*/  IMAD R11, R6, R4, R21 ;  /* 0x00000004060b7224 */ /* 0x000fe400078e0215 */
[----:B------:R-:W1:Y:S01]  /*1560*/  LDC.64 R12, c[0x0][0x388] ;  /* 0x0000e200ff0c7b82 */ /* 0x000e620000000a00 */
[----:B0-----:R-:W-:-:S06]  /*1570*/  IMAD.WIDE.U32 R6, R7, 0x4, R8 ;  /* 0x0000000407067825 */ /* 0x001fcc00078e0008 */
[----:B------:R-:W2:Y:S01]  /*1580*/  LDG.E R6, desc[UR8][R6.64] ;  /* 0x0000000806067981 */ /* 0x000ea2000c1e1900 */
[----:B-1----:R-:W-:-:S06]  /*1590*/  IMAD.WIDE.U32 R12, R11, 0x4, R12 ;  /* 0x000000040b0c7825 */ /* 0x002fcc00078e000c */
[----:B------:R-:W3:Y:S01]  /*15a0*/  LDG.E R12, desc[UR8][R12.64] ;  /* 0x000000080c0c7981 */ /* 0x000ee2000c1e1900 */
[----:B------:R-:W-:-:S04]  /*15b0*/  UIADD3 UR4, UPT, UPT, UR4, 0x400, URZ ;  /* 0x0000040004047890 */ /* 0x000fc8000fffe0ff */
[----:B------:R-:W-:Y:S01]  /*15c0*/  ULEA UR4, UR6, UR4, 0x18 ;  /* 0x0000000406047291 */ /* 0x000fe2000f8ec0ff */
[----:B------:R-:W-:-:S05]  /*15d0*/  LEA R15, R2, R5, 0x2 ;  /* 0x00000005020f7211 */ /* 0x000fca00078e10ff */
[----:B------:R-:W-:-:S04]  /*15e0*/  LEA R0, R2, UR4, 0x2 ;  /* 0x0000000402007c11 */ /* 0x000fc8000f8e10ff */
        /* <DEDUP_REMOVED lines=41> */
.L_x_0:
[----:B------:R-:W0:Y:S01]  /*1880*/  LDC.64 R2, c[0x0][0x390] ;  /* 0x0000e400ff027b82 */ /* 0x000e220000000a00 */
[----:B------:R-:W-:-:S04]  /*1890*/  IMAD R21, R23, R4, R21 ;  /* 0x0000000417157224 */ /* 0x000fc800078e0215 */
[----:B0-----:R-:W-:-:S05]  /*18a0*/  IMAD.WIDE.U32 R2, R21, 0x4, R2 ;  /* 0x0000000415027825 */ /* 0x001fca00078e0002 */
[----:B------:R-:W-:Y:S01]  /*18b0*/  STG.E desc[UR8][R2.64], R33 ;  /* 0x0000002102007986 */ /* 0x000fe2000c101908 */
[----:B------:R-:W-:Y:S05]  /*18c0*/  EXIT ;  /* 0x000000000000794d */ /* 0x000fea0003800000 */
.L_x_4:
[----:B------:R-:W-:-:S00]  /*18d0*/  BRA `(.L_x_4) ;  /* 0xfffffffc00fc7947 */ /* 0x000fc0000383ffff */
[----:B------:R-:W-:-:S00]  /*18e0*/  NOP ;  /* 0x0000000000007918 */ /* 0x000fc00000000000 */
        /* <DEDUP_REMOVED lines=9> */
.L_x_10:


//--------------------- .text._Z31matrixMulKernel_1thread1elementPfS_S_jjj --------------------------
	.section	.text._Z31matrixMulKernel_1thread1elementPfS_S_jjj,"ax",@progbits
	.align	128
        .global         _Z31matrixMulKernel_1thread1elementPfS_S_jjj
        .type           _Z31matrixMulKernel_1thread1elementPfS_S_jjj,@function
        .size           _Z31matrixMulKernel_1thread1elementPfS_S_jjj,(.L_x_11 - _Z31matrixMulKernel_1thread1elementPfS_S_jjj)
        .other          _Z31matrixMulKernel_1thread1elementPfS_S_jjj,@"STO_CUDA_ENTRY STV_DEFAULT"
_Z31matrixMulKernel_1thread1elementPfS_S_jjj:
.text._Z31matrixMulKernel_1thread1elementPfS_S_jjj:
[----:B------:R-:W-:Y:S01]  /*0000*/  LDC R1, c[0x0][0x37c] ;  /* 0x0000df00ff017b82 */ /* 0x000fe20000000800 */
[----:B------:R-:W0:Y:S07]  /*0010*/  S2R R2, SR_TID.Y ;  /* 0x0000000000027919 */ /* 0x000e2e0000002200 */
[----:B------:R-:W1:Y:S01]  /*0020*/  S2UR UR4, SR_CTAID.X ;  /* 0x00000000000479c3 */ /* 0x000e620000002500 */
[----:B------:R-:W2:Y:S01]  /*0030*/  LDCU UR7, c[0x0][0x398] ;  /* 0x00007300ff0777ac */ /* 0x000ea20008000800 */
[----:B------:R-:W3:Y:S06]  /*0040*/  S2R R7, SR_TID.X ;  /* 0x0000000000077919 */ /* 0x000eec0000002100 */
[----:B------:R-:W0:Y:S08]  /*0050*/  S2UR UR6, SR_CTAID.Y ;  /* 0x00000000000679c3 */ /* 0x000e300000002600 */
[----:B------:R-:W0:Y:S01]  /*0060*/  LDC R3, c[0x0][0x364] ;  /* 0x0000d900ff037b82 */ /* 0x000e220000000800 */
[----:B------:R-:W1:Y:S07]  /*0070*/  LDCU UR5, c[0x0][0x360] ;  /* 0x00006c00ff0577ac */ /* 0x000e6e0008000800 */
[----:B------:R-:W4:Y:S01]  /*0080*/  LDC R0, c[0x0][0x3a0] ;  /* 0x0000e800ff007b82 */ /* 0x000f220000000800 */
[----:B-1----:R-:W-:Y:S01]  /*0090*/  UIMAD UR4, UR4, UR5, URZ ;  /* 0x00000005040472a4 */ /* 0x002fe2000f8e02ff */
[----:B0-----:R-:W-:-:S05]  /*00a0*/  IMAD R3, R3, UR6, R2 ;  /* 0x0000000603037c24 */ /* 0x001fca000f8e0202 */
[----:B---3--:R-:W-:Y:S02]  /*00b0*/  IADD3 R5, PT, PT, R7, UR4, RZ ;  /* 0x0000000407057c10 */ /* 0x008fe4000fffe0ff */
[----:B--2---:R-:W-:-:S04]  /*00c0*/  ISETP.GE.U32.AND P0, PT, R3, UR7, PT ;  /* 0x0000000703007c0c */ /* 0x004fc8000bf06070 */
[----:B----4-:R-:W-:-:S13]  /*00d0*/  ISETP.GE.U32.OR P0, PT, R5, R0, P0 ;  /* 0x000000000500720c */ /* 0x010fda0000706470 */
[----:B------:R-:W-:Y:S05]  /*00e0*/  @P0 EXIT ;  /* 0x000000000000094d */ /* 0x000fea0003800000 */
[----:B------:R-:W0:Y:S01]  /*00f0*/  LDC R2, c[0x0][0x39c] ;  /* 0x0000e700ff027b82 */ /* 0x000e220000000800 */
[----:B------:R-:W1:Y:S01]  /*0100*/  LDCU.64 UR6, c[0x0][0x358] ;  /* 0x00006b00ff0677ac */ /* 0x000e620008000a00 */
[----:B------:R-:W-:Y:S01]  /*0110*/  HFMA2 R12, -RZ, RZ, 0, 0 ;  /* 0x00000000ff0c7431 */ /* 0x000fe200000001ff */
[----:B0-----:R-:W-:-:S13]  /*0120*/  ISETP.NE.AND P0, PT, R2, RZ, PT ;  /* 0x000000ff0200720c */ /* 0x001fda0003f05270 */
[----:B-1----:R-:W-:Y:S05]  /*0130*/  @!P0 BRA `(.L_x_5) ;  /* 0x0000000800448947 */ /* 0x002fea0003800000 */
[C---:B------:R-:W-:Y:S02]  /*0140*/  ISETP.GE.U32.AND P1, PT, R2.reuse, 0x8, PT ;  /* 0x000000080200780c */ /* 0x040fe40003f26070 */
[----:B------:R-:W-:Y:S02]  /*0150*/  LOP3.LUT R4, R2, 0x7, RZ, 0xc0, !PT ;  /* 0x0000000702047812 */ /* 0x000fe400078ec0ff */
[----:B------:R-:W-:Y:S02]  /*0160*/  MOV R12, RZ ;  /* 0x000000ff000c7202 */ /* 0x000fe40000000f00 */
[----:B------:R-:W-:Y:S02]  /*0170*/  ISETP.NE.AND P0, PT, R4, RZ, PT ;  /* 0x000000ff0400720c */ /* 0x000fe40003f05270 */
[----:B------:R-:W-:-:S05]  /*0180*/  MOV R6, RZ ;  /* 0x000000ff00067202 */ /* 0x000fca0000000f00 */
[----:B------:R-:W-:Y:S06]  /*0190*/  @!P1 BRA `(.L_x_6) ;  /* 0x0000000400249947 */ /* 0x000fec0003800000 */
[----:B------:R-:W-:Y:S01]  /*01a0*/  LOP3.LUT R6, R2, 0xfffffff8, RZ, 0xc0, !PT ;  /* 0xfffffff802067812 */ /* 0x000fe200078ec0ff */
[C---:B------:R-:W-:Y:S01]  /*01b0*/  IMAD R11, R0.reuse, 0x3, R5 ;  /* 0x00000003000b7824 */ /* 0x040fe200078e0205 */
[C---:B------:R-:W-:Y:S01]  /*01c0*/  IADD3 R7, PT, PT, R0.reuse, UR4, R7 ;  /* 0x0000000400077c10 */ /* 0x040fe2000fffe007 */
[C-C-:B------:R-:W-:Y:S01]  /*01d0*/  IMAD R15, R0.reuse, 0x5, R5.reuse ;  /* 0x00000005000f7824 */ /* 0x140fe200078e0205 */
[CC--:B------:R-:W-:Y:S01]  /*01e0*/  LEA R9, R0.reuse, R5.reuse, 0x1 ;  /* 0x0000000500097211 */ /* 0x0c0fe200078e08ff */
[C-C-:B------:R-:W-:Y:S01]  /*01f0*/  IMAD R25, R0.reuse, 0x6, R5.reuse ;  /* 0x0000000600197824 */ /* 0x140fe200078e0205 */
[CC--:B------:R-:W-:Y:S01]  /*0200*/  LEA R13, R0.reuse, R5.reuse, 0x2 ;  /* 0x00000005000d7211 */ /* 0x0c0fe200078e10ff */
[----:B------:R-:W-:Y:S01]  /*0210*/  IMAD R27, R0, 0x7, R5 ;  /* 0x00000007001b7824 */ /* 0x000fe200078e0205 */
[----:B------:R-:W-:Y:S01]  /*0220*/  MOV R12, RZ ;  /* 0x000000ff000c7202 */ /* 0x000fe20000000f00 */
[----:B------:R-:W-:Y:S01]  /*0230*/  IMAD R8, R3, R2, 0x3 ;  /* 0x0000000303087424 */ /* 0x000fe200078e0202 */
[----:B------:R-:W-:-:S02]  /*0240*/  MOV R29, R5 ;  /* 0x00000005001d7202 */ /* 0x000fc40000000f00 */
[----:B------:R-:W-:-:S07]  /*0250*/  IADD3 R10, PT, PT, -R6, RZ, RZ ;  /* 0x000000ff060a7210 */ /* 0x000fce0007ffe1ff */
.L_x_7:
[----:B------:R-:W0:Y:S01]  /*0260*/  LDC.64 R20, c[0x0][0x380] ;  /* 0x0000e000ff147b82 */ /* 0x000e220000000a00 */
[----:B------:R-:W-:-:S07]  /*0270*/  IADD3 R23, PT, PT, R8, -0x3, RZ ;  /* 0xfffffffd08177810 */ /* 0x000fce0007ffe0ff */
[----:B------:R-:W1:Y:S01]  /*0280*/  LDC.64 R16, c[0x0][0x388] ;  /* 0x0000e200ff107b82 */ /* 0x000e620000000a00 */
[----:B0-----:R-:W-:-:S06]  /*0290*/  IMAD.WIDE.U32 R22, R23, 0x4, R20 ;  /* 0x0000000417167825 */ /* 0x001fcc00078e0014 */
[----:B------:R-:W2:Y:S01]  /*02a0*/  LDG.E R23, desc[UR6][R22.64] ;  /* 0x0000000616177981 */ /* 0x000ea2000c1e1900 */
[----:B-1----:R-:W-:-:S06]  /*02b0*/  IMAD.WIDE.U32 R18, R29, 0x4, R16 ;  /* 0x000000041d127825 */ /* 0x002fcc00078e0010 */
[----:B------:R-:W2:Y:S01]  /*02c0*/  LDG.E R18, desc[UR6][R18.64] ;  /* 0x0000000612127981 */ /* 0x000ea2000c1e1900 */
[C---:B------:R-:W-:Y:S02]  /*02d0*/  IADD3 R14, PT, PT, R8.reuse, -0x2, RZ ;  /* 0xfffffffe080e7810 */ /* 0x040fe40007ffe0ff */
[----:B------:R-:W-:Y:S01]  /*02e0*/  IADD3 R24, PT, PT, R8, -0x1, RZ ;  /* 0xffffffff08187810 */ /* 0x000fe20007ffe0ff */
[----:B--2---:R-:W-:Y:S02]  /*02f0*/  FFMA R12, R23, R18, R12 ;  /* 0x00000012170c7223 */ /* 0x004fe4000000000c */
[----:B------:R-:W-:-:S04]  /*0300*/  IMAD.WIDE.U32 R18, R14, 0x4, R20 ;  /* 0x000000040e127825 */ /* 0x000fc800078e0014 */
[----:B------:R-:W-:Y:S01]  /*0310*/  IMAD.WIDE.U32 R22, R7, 0x4, R16 ;  /* 0x0000000407167825 */ /* 0x000fe200078e0010 */
[----:B------:R0:W2:Y:S04]  /*0320*/  LDG.E R14, desc[UR6][R18.64] ;  /* 0x00000006120e7981 */ /* 0x0000a8000c1e1900 */
[----:B------:R1:W2:Y:S01]  /*0330*/  LDG.E R26, desc[UR6][R22.64] ;  /* 0x00000006161a7981 */ /* 0x0002a2000c1e1900 */
[----:B0-----:R-:W-:-:S04]  /*0340*/  IMAD.WIDE.U32 R18, R24, 0x4, R20 ;  /* 0x0000000418127825 */ /* 0x001fc800078e0014 */
[----:B-1----:R-:W-:Y:S01]  /*0350*/  IMAD.WIDE.U32 R22, R9, 0x4, R16 ;  /* 0x0000000409167825 */ /* 0x002fe200078e0010 */
[----:B------:R0:W3:Y:S04]  /*0360*/  LDG.E R24, desc[UR6][R18.64] ;  /* 0x0000000612187981 */ /* 0x0000e8000c1e1900 */
[----:B------:R1:W3:Y:S01]  /*0370*/  LDG.E R28, desc[UR6][R22.64] ;  /* 0x00000006161c7981 */ /* 0x0002e2000c1e1900 */
[----:B0-----:R-:W-:-:S04]  /*0380*/  IMAD.WIDE.U32 R18, R8, 0x4, R20 ;  /* 0x0000000408127825 */ /* 0x001fc800078e0014 */
[----:B-1----:R-:W-:-:S04]  /*0390*/  IMAD.WIDE.U32 R22, R11, 0x4, R16 ;  /* 0x000000040b167825 */ /* 0x002fc800078e0010 */
[----:B--2---:R-:W-:Y:S02]  /*03a0*/  FFMA R12, R14, R26, R12 ;  /* 0x0000001a0e0c7223 */ /* 0x004fe4000000000c */
[----:B------:R-:W2:Y:S04]  /*03b0*/  LDG.E R14, desc[UR6][R18.64] ;  /* 0x00000006120e7981 */ /* 0x000ea8000c1e1900 */
[----:B------:R0:W2:Y:S01]  /*03c0*/  LDG.E R26, desc[UR6][R22.64] ;  /* 0x00000006161a7981 */ /* 0x0000a2000c1e1900 */
[----:B---3--:R-:W-:Y:S01]  /*03d0*/  FFMA R12, R24, R28, R12 ;  /* 0x0000001c180c7223 */ /* 0x008fe2000000000c */
[----:B------:R-:W-:Y:S01]  /*03e0*/  IADD3 R24, PT, PT, R8, 0x1, RZ ;  /* 0x0000000108187810 */ /* 0x000fe20007ffe0ff */
[----:B0-----:R-:W-:-:S04]  /*03f0*/  IMAD.WIDE.U32 R22, R13, 0x4, R16 ;  /* 0x000000040d167825 */ /* 0x001fc800078e0010 */
[----:B------:R-:W-:Y:S01]  /*0400*/  IMAD.WIDE.U32 R18, R24, 0x4, R20 ;  /* 0x0000000418127825 */ /* 0x000fe200078e0014 */
[----:B------:R-:W3:Y:S04]  /*0410*/  LDG.E R28, desc[UR6][R22.64] ;  /* 0x00000006161c7981 */ /* 0x000ee8000c1e1900 */
[----:B------:R0:W3:Y:S01]  /*0420*/  LDG.E R24, desc[UR6][R18.64] ;  /* 0x0000000612187981 */ /* 0x0000e2000c1e1900 */
[----:B--2---:R-:W-:Y:S01]  /*0430*/  FFMA R12, R14, R26, R12 ;  /* 0x0000001a0e0c7223 */ /* 0x004fe2000000000c */
[C---:B------:R-:W-:Y:S02]  /*0440*/  IADD3 R26, PT, PT, R8.reuse, 0x3, RZ ;  /* 0x00000003081a7810 */ /* 0x040fe40007ffe0ff */
[----:B------:R-:W-:-:S03]  /*0450*/  IADD3 R14, PT, PT, R8, 0x2, RZ ;  /* 0x00000002080e7810 */ /* 0x000fc60007ffe0ff */
[----:B0-----:R-:W-:Y:S01]  /*0460*/  IMAD.WIDE.U32 R18, R26, 0x4, R20 ;  /* 0x000000041a127825 */ /* 0x001fe200078e0014 */
[----:B------:R-:W-:-:S03]  /*0470*/  IADD3 R26, PT, PT, R8, 0x4, RZ ;  /* 0x00000004081a7810 */ /* 0x000fc60007ffe0ff */
[--C-:B------:R-:W-:Y:S02]  /*0480*/  IMAD.WIDE.U32 R22, R14, 0x4, R20.reuse ;  /* 0x000000040e167825 */ /* 0x100fe400078e0014 */
[----:B------:R0:W2:Y:S02]  /*0490*/  LDG.E R14, desc[UR6][R18.64] ;  /* 0x00000006120e7981 */ /* 0x0000a4000c1e1900 */
[----:B------:R-:W-:-:S04]  /*04a0*/  IMAD.WIDE.U32 R20, R26, 0x4, R20 ;  /* 0x000000041a147825 */ /* 0x000fc800078e0014 */
[----:B---3--:R-:W-:Y:S02]  /*04b0*/  FFMA R12, R24, R28, R12 ;  /* 0x0000001c180c7223 */ /* 0x008fe4000000000c */
[----:B------:R-:W3:Y:S01]  /*04c0*/  LDG.E R21, desc[UR6][R20.64] ;  /* 0x0000000614157981 */ /* 0x000ee2000c1e1900 */
[----:B0-----:R-:W-:-:S03]  /*04d0*/  IMAD.WIDE.U32 R18, R15, 0x4, R16 ;  /* 0x000000040f127825 */ /* 0x001fc600078e0010 */
[----:B------:R0:W4:Y:S04]  /*04e0*/  LDG.E R24, desc[UR6][R22.64] ;  /* 0x0000000616187981 */ /* 0x000128000c1e1900 */
[----:B------:R-:W4:Y:S01]  /*04f0*/  LDG.E R26, desc[UR6][R18.64] ;  /* 0x00000006121a7981 */ /* 0x000f22000c1e1900 */
[----:B0-----:R-:W-:-:S04]  /*0500*/  IMAD.WIDE.U32 R22, R25, 0x4, R16 ;  /* 0x0000000419167825 */ /* 0x001fc800078e0010 */
[----:B------:R-:W-:Y:S01]  /*0510*/  IMAD.WIDE.U32 R16, R27, 0x4, R16 ;  /* 0x000000041b107825 */ /* 0x000fe200078e0010 */
[----:B------:R-:W2:Y:S05]  /*0520*/  LDG.E R28, desc[UR6][R22.64] ;  /* 0x00000006161c7981 */ /* 0x000eaa000c1e1900 */
[----:B------:R-:W3:Y:S01]  /*0530*/  LDG.E R16, desc[UR6][R16.64] ;  /* 0x0000000610107981 */ /* 0x000ee2000c1e1900 */
[----:B------:R-:W-:-:S04]  /*0540*/  IADD3 R10, PT, PT, R10, 0x8, RZ ;  /* 0x000000080a0a7810 */ /* 0x000fc80007ffe0ff */
[----:B------:R-:W-:Y:S02]  /*0550*/  ISETP.NE.AND P1, PT, R10, RZ, PT ;  /* 0x000000ff0a00720c */ /* 0x000fe40003f25270 */
[----:B------:R-:W-:Y:S02]  /*0560*/  IADD3 R8, PT, PT, R8, 0x8, RZ ;  /* 0x0000000808087810 */ /* 0x000fe40007ffe0ff */
[C---:B------:R-:W-:Y:S02]  /*0570*/  LEA R7, R0.reuse, R7, 0x3 ;  /* 0x0000000700077211 */ /* 0x040fe400078e18ff */
[C---:B------:R-:W-:Y:S02]  /*0580*/  LEA R9, R0.reuse, R9, 0x3 ;  /* 0x0000000900097211 */ /* 0x040fe400078e18ff */
[C---:B------:R-:W-:Y:S02]  /*0590*/  LEA R11, R0.reuse, R11, 0x3 ;  /* 0x0000000b000b7211 */ /* 0x040fe400078e18ff */
[----:B------:R-:W-:-:S02]  /*05a0*/  LEA R13, R0, R13, 0x3 ;  /* 0x0000000d000d7211 */ /* 0x000fc400078e18ff */
[C---:B------:R-:W-:Y:S02]  /*05b0*/  LEA R15, R0.reuse, R15, 0x3 ;  /* 0x0000000f000f7211 */ /* 0x040fe400078e18ff */
[C---:B------:R-:W-:Y:S02]  /*05c0*/  LEA R25, R0.reuse, R25, 0x3 ;  /* 0x0000001900197211 */ /* 0x040fe400078e18ff */
[C---:B------:R-:W-:Y:S02]  /*05d0*/  LEA R27, R0.reuse, R27, 0x3 ;  /* 0x0000001b001b7211 */ /* 0x040fe400078e18ff */
[----:B------:R-:W-:Y:S01]  /*05e0*/  LEA R29, R0, R29, 0x3 ;  /* 0x0000001d001d7211 */ /* 0x000fe200078e18ff */
[----:B----4-:R-:W-:-:S04]  /*05f0*/  FFMA R12, R24, R26, R12 ;  /* 0x0000001a180c7223 */ /* 0x010fc8000000000c */
[----:B--2---:R-:W-:-:S04]  /*0600*/  FFMA R12, R14, R28, R12 ;  /* 0x0000001c0e0c7223 */ /* 0x004fc8000000000c */
[----:B---3--:R-:W-:Y:S01]  /*0610*/  FFMA R12, R21, R16, R12 ;  /* 0x00000010150c7223 */ /* 0x008fe2000000000c */
[----:B------:R-:W-:Y:S06]  /*0620*/  @P1 BRA `(.L_x_7) ;  /* 0xfffffffc000c1947 */ /* 0x000fec000383ffff */
.L_x_6:
[----:B------:R-:W-:Y:S05]  /*0630*/  @!P0 BRA `(.L_x_5) ;  /* 0x0000000400048947 */ /* 0x000fea0003800000 */
[----:B------:R-:W-:Y:S02]  /*0640*/  ISETP.GE.U32.AND P0, PT, R4, 0x4, PT ;  /* 0x000000040400780c */ /* 0x000fe40003f06070 */
[----:B------:R-:W-:-:S04]  /*0650*/  LOP3.LUT R13, R2, 0x3, RZ, 0xc0, !PT ;  /* 0x00000003020d7812 */ /* 0x000fc800078ec0ff */
[----:B------:R-:W-:-:S07]  /*0660*/  ISETP.NE.AND P1, PT, R13, RZ, PT ;  /* 0x000000ff0d00720c */ /* 0x000fce0003f25270 */
[----:B------:R-:W-:Y:S06]  /*0670*/  @!P0 BRA `(.L_x_8) ;  /* 0x00000000007c8947 */ /* 0x000fec0003800000 */
[----:B------:R-:W0:Y:S01]  /*0680*/  LDC.64 R8, c[0x0][0x388] ;  /* 0x0000e200ff087b82 */ /* 0x000e220000000a00 */
[----:B------:R-:W-:Y:S02]  /*0690*/  IMAD R15, R3, R2, R6 ;  /* 0x00000002030f7224 */ /* 0x000fe400078e0206 */
[----:B------:R-:W-:-:S03]  /*06a0*/  IMAD R17, R6, R0, R5 ;  /* 0x0000000006117224 */ /* 0x000fc600078e0205 */
[C---:B------:R-:W-:Y:S02]  /*06b0*/  IADD3 R23, PT, PT, R15.reuse, 0x1, RZ ;  /* 0x000000010f177810 */ /* 0x040fe40007ffe0ff */
[----:B------:R-:W1:Y:S01]  /*06c0*/  LDC.64 R10, c[0x0][0x380] ;  /* 0x0000e000ff0a7b82 */ /* 0x000e620000000a00 */
[C---:B------:R-:W-:Y:S02]  /*06d0*/  IADD3 R27, PT, PT, R15.reuse, 0x2, RZ ;  /* 0x000000020f1b7810 */ /* 0x040fe40007ffe0ff */
[----:B------:R-:W-:Y:S01]  /*06e0*/  IADD3 R4, PT, PT, R15, 0x3, RZ ;  /* 0x000000030f047810 */ /* 0x000fe20007ffe0ff */
[C---:B0-----:R-:W-:Y:S01]  /*06f0*/  IMAD.WIDE.U32 R20, R17.reuse, 0x4, R8 ;  /* 0x0000000411147825 */ /* 0x041fe200078e0008 */
[----:B------:R-:W-:-:S04]  /*0700*/  IADD3 R17, PT, PT, R17, R0, RZ ;  /* 0x0000000011117210 */ /* 0x000fc80007ffe0ff */
[-C--:B------:R-:W-:Y:S01]  /*0710*/  IADD3 R29, PT, PT, R17, R0.reuse, RZ ;  /* 0x00000000111d7210 */ /* 0x080fe20007ffe0ff */
[--C-:B-1----:R-:W-:Y:S01]  /*0720*/  IMAD.WIDE.U32 R24, R15, 0x4, R10.reuse ;  /* 0x000000040f187825 */ /* 0x102fe200078e000a */
[----:B------:R-:W2:Y:S03]  /*0730*/  LDG.E R20, desc[UR6][R20.64] ;  /* 0x0000000614147981 */ /* 0x000ea6000c1e1900 */
[----:B------:R-:W-:Y:S01]  /*0740*/  IMAD.WIDE.U32 R22, R23, 0x4, R10 ;  /* 0x0000000417167825 */ /* 0x000fe200078e000a */
[----:B------:R-:W2:Y:S03]  /*0750*/  LDG.E R7, desc[UR6][R24.64] ;  /* 0x0000000618077981 */ /* 0x000ea6000c1e1900 */
[----:B------:R-:W-:Y:S02]  /*0760*/  IMAD.WIDE.U32 R18, R17, 0x4, R8 ;  /* 0x0000000411127825 */ /* 0x000fe400078e0008 */
[----:B------:R-:W3:Y:S02]  /*0770*/  LDG.E R22, desc[UR6][R22.64] ;  /* 0x0000000616167981 */ /* 0x000ee4000c1e1900 */
[----:B------:R-:W-:Y:S01]  /*0780*/  IMAD.WIDE.U32 R14, R27, 0x4, R10 ;  /* 0x000000041b0e7825 */ /* 0x000fe200078e000a */
[C---:B------:R-:W-:Y:S01]  /*0790*/  IADD3 R27, PT, PT, R29.reuse, R0, RZ ;  /* 0x000000001d1b7210 */ /* 0x040fe20007ffe0ff */
[----:B------:R-:W3:Y:S02]  /*07a0*/  LDG.E R19, desc[UR6][R18.64] ;  /* 0x0000000612137981 */ /* 0x000ee4000c1e1900 */
[----:B------:R-:W-:-:S02]  /*07b0*/  IMAD.WIDE.U32 R16, R29, 0x4, R8 ;  /* 0x000000041d107825 */ /* 0x000fc400078e0008 */
[----:B------:R-:W4:Y:S02]  /*07c0*/  LDG.E R14, desc[UR6][R14.64] ;  /* 0x000000060e0e7981 */ /* 0x000f24000c1e1900 */
[----:B------:R-:W-:Y:S02]  /*07d0*/  IMAD.WIDE.U32 R10, R4, 0x4, R10 ;  /* 0x00000004040a7825 */ /* 0x000fe400078e000a */
[----:B------:R-:W4:Y:S02]  /*07e0*/  LDG.E R16, desc[UR6][R16.64] ;  /* 0x0000000610107981 */ /* 0x000f24000c1e1900 */
[----:B------:R-:W-:Y:S02]  /*07f0*/  IMAD.WIDE.U32 R8, R27, 0x4, R8 ;  /* 0x000000041b087825 */ /* 0x000fe400078e0008 */
[----:B------:R-:W5:Y:S04]  /*0800*/  LDG.E R10, desc[UR6][R10.64] ;  /* 0x000000060a0a7981 */ /* 0x000f68000c1e1900 */
[----:B------:R-:W5:Y:S01]  /*0810*/  LDG.E R8, desc[UR6][R8.64] ;  /* 0x0000000608087981 */ /* 0x000f62000c1e1900 */
[----:B------:R-:W-:Y:S01]  /*0820*/  IADD3 R6, PT, PT, R6, 0x4, RZ ;  /* 0x0000000406067810 */ /* 0x000fe20007ffe0ff */
[----:B--2---:R-:W-:-:S04]  /*0830*/  FFMA R7, R7, R20, R12 ;  /* 0x0000001407077223 */ /* 0x004fc8000000000c */
[----:B---3--:R-:W-:-:S04]  /*0840*/  FFMA R7, R22, R19, R7 ;  /* 0x0000001316077223 */ /* 0x008fc80000000007 */
[----:B----4-:R-:W-:-:S04]  /*0850*/  FFMA R7, R14, R16, R7 ;  /* 0x000000100e077223 */ /* 0x010fc80000000007 */
[----:B-----5:R-:W-:-:S07]  /*0860*/  FFMA R12, R10, R8, R7 ;  /* 0x000000080a0c7223 */ /* 0x020fce0000000007 */
.L_x_8:
[----:B------:R-:W-:Y:S05]  /*0870*/  @!P1 BRA `(.L_x_5) ;  /* 0x0000000000749947 */ /* 0x000fea0003800000 */
[----:B------:R-:W0:Y:S01]  /*0880*/  LDC.64 R8, c[0x0][0x388] ;  /* 0x0000e200ff087b82 */ /* 0x000e220000000a00 */
[----:B------:R-:W-:Y:S02]  /*0890*/  ISETP.NE.AND P0, PT, R13, 0x1, PT ;  /* 0x000000010d00780c */ /* 0x000fe40003f05270 */
[----:B------:R-:W-:-:S04]  /*08a0*/  LOP3.LUT R4, R2, 0x1, RZ, 0xc0, !PT ;  /* 0x0000000102047812 */ /* 0x000fc800078ec0ff */
[----:B------:R-:W-:Y:S01]  /*08b0*/  ISETP.NE.U32.AND P1, PT, R4, 0x1, PT ;  /* 0x000000010400780c */ /* 0x000fe20003f25070 */
[----:B------:R-:W1:Y:S06]  /*08c0*/  LDC.64 R18, c[0x0][0x380] ;  /* 0x0000e000ff127b82 */ /* 0x000e6c0000000a00 */
[----:B------:R-:W-:Y:S02]  /*08d0*/  @P0 IMAD R7, R3, R2, R6 ;  /* 0x0000000203070224 */ /* 0x000fe400078e0206 */
[----:B------:R-:W2:Y:S01]  /*08e0*/  LDC.64 R10, c[0x0][0x380] ;  /* 0x0000e000ff0a7b82 */ /* 0x000ea20000000a00 */
[C---:B------:R-:W-:Y:S01]  /*08f0*/  @P0 IMAD R17, R6.reuse, R0, R5 ;  /* 0x0000000006110224 */ /* 0x040fe200078e0205 */
[----:B------:R-:W-:-:S02]  /*0900*/  @P0 IADD3 R6, PT, PT, R6, 0x2, RZ ;  /* 0x0000000206060810 */ /* 0x000fc40007ffe0ff */
[----:B------:R-:W-:Y:S02]  /*0910*/  @P0 IADD3 R13, PT, PT, R7, 0x1, RZ ;  /* 0x00000001070d0810 */ /* 0x000fe40007ffe0ff */
[C---:B------:R-:W-:Y:S02]  /*0920*/  @P0 IADD3 R23, PT, PT, R17.reuse, R0, RZ ;  /* 0x0000000011170210 */ /* 0x040fe40007ffe0ff */
[----:B------:R-:W3:Y:S01]  /*0930*/  LDC.64 R14, c[0x0][0x388] ;  /* 0x0000e200ff0e7b82 */ /* 0x000ee20000000a00 */
[----:B0-----:R-:W-:-:S04]  /*0940*/  @P0 IMAD.WIDE.U32 R16, R17, 0x4, R8 ;  /* 0x0000000411100825 */ /* 0x001fc800078e0008 */
[----:B------:R-:W-:Y:S02]  /*0950*/  @P0 IMAD.WIDE.U32 R8, R23, 0x4, R8 ;  /* 0x0000000417080825 */ /* 0x000fe400078e0008 */
[----:B------:R-:W4:Y:S02]  /*0960*/  @P0 LDG.E R16, desc[UR6][R16.64] ;  /* 0x0000000610100981 */ /* 0x000f24000c1e1900 */
[--C-:B-1----:R-:W-:Y:S02]  /*0970*/  @P0 IMAD.WIDE.U32 R20, R7, 0x4, R18.reuse ;  /* 0x0000000407140825 */ /* 0x102fe400078e0012 */
[----:B------:R-:W5:Y:S02]  /*0980*/  @P0 LDG.E R8, desc[UR6][R8.64] ;  /* 0x0000000608080981 */ /* 0x000f64000c1e1900 */
[----:B------:R-:W-:Y:S02]  /*0990*/  @P0 IMAD.WIDE.U32 R18, R13, 0x4, R18 ;  /* 0x000000040d120825 */ /* 0x000fe400078e0012 */
[----:B------:R-:W4:Y:S02]  /*09a0*/  @P0 LDG.E R7, desc[UR6][R20.64] ;  /* 0x0000000614070981 */ /* 0x000f24000c1e1900 */
[----:B------:R-:W-:-:S02]  /*09b0*/  @!P1 IMAD R13, R3, R2, R6 ;  /* 0x00000002030d9224 */ /* 0x000fc400078e0206 */
[----:B------:R-:W-:Y:S01]  /*09c0*/  @!P1 IMAD R23, R6, R0, R5 ;  /* 0x0000000006179224 */ /* 0x000fe200078e0205 */
[----:B------:R-:W5:Y:S01]  /*09d0*/  @P0 LDG.E R18, desc[UR6][R18.64] ;  /* 0x0000000612120981 */ /* 0x000f62000c1e1900 */
[----:B--2---:R-:W-:-:S04]  /*09e0*/  @!P1 IMAD.WIDE.U32 R10, R13, 0x4, R10 ;  /* 0x000000040d0a9825 */ /* 0x004fc800078e000a */
[----:B---3--:R-:W-:Y:S02]  /*09f0*/  @!P1 IMAD.WIDE.U32 R14, R23, 0x4, R14 ;  /* 0x00000004170e9825 */ /* 0x008fe400078e000e */
[----:B------:R-:W2:Y:S04]  /*0a00*/  @!P1 LDG.E R11, desc[UR6][R10.64] ;  /* 0x000000060a0b9981 */ /* 0x000ea8000c1e1900 */
[----:B------:R-:W2:Y:S01]  /*0a10*/  @!P1 LDG.E R14, desc[UR6][R14.64] ;  /* 0x000000060e0e9981 */ /* 0x000ea2000c1e1900 */
[----:B----4-:R-:W-:-:S04]  /*0a20*/  @P0 FFMA R7, R7, R16, R12 ;  /* 0x0000001007070223 */ /* 0x010fc8000000000c */
[----:B-----5:R-:W-:-:S04]  /*0a30*/  @P0 FFMA R12, R18, R8, R7 ;  /* 0x00000008120c0223 */ /* 0x020fc80000000007 */
[----:B--2---:R-:W-:-:S07]  /*0a40*/  @!P1 FFMA R12, R11, R14, R12 ;  /* 0x0000000e0b0c9223 */ /* 0x004fce000000000c */
.L_x_5:
[----:B------:R-:W0:Y:S01]  /*0a50*/  LDC.64 R6, c[0x0][0x390] ;  /* 0x0000e400ff067b82 */ /* 0x000e220000000a00 */
[----:B------:R-:W-:-:S04]  /*0a60*/  IMAD R3, R3, R0, R5 ;  /* 0x0000000003037224 */ /* 0x000fc800078e0205 */
[----:B0-----:R-:W-:-:S05]  /*0a70*/  IMAD.WIDE.U32 R2, R3, 0x4, R6 ;  /* 0x0000000403027825 */ /* 0x001fca00078e0006 */
[----:B------:R-:W-:Y:S01]  /*0a80*/  STG.E desc[UR6][R2.64], R12 ;  /* 0x0000000c02007986 */ /* 0x000fe2000c101906 */
[----:B------:R-:W-:Y:S05]  /*0a90*/  EXIT ;  /* 0x000000000000794d */ /* 0x000fea0003800000 */
.L_x_9:
        /* <DEDUP_REMOVED lines=14> */
.L_x_11:


//--------------------- .nv.shared._Z21matrixMulKernel_tiledPfS_S_jjj --------------------------
	.section	.nv.shared._Z21matrixMulKernel_tiledPfS_S_jjj,"aw",@nobits
	.sectionflags	@""
	.align	4
.nv.shared._Z21matrixMulKernel_tiledPfS_S_jjj:
	.zero		3072


//--------------------- .nv.shared.reserved.0     --------------------------
	.section	.nv.shared.reserved.0,"aw",@nobits
	.weak		__nv_reservedSMEM_offset_0_alias
	.size		__nv_reservedSMEM_offset_0_alias, 0, 64
	.other		__nv_reservedSMEM_offset_0_alias,@"STO_CUDA_RESERVED_SHARED STV_DEFAULT"
__nv_reservedSMEM_offset_0_alias:
	.zero		0
	.zero		64


//--------------------- .nv.constant0._Z21matrixMulKernel_tiledPfS_S_jjj --------------------------
	.section	.nv.constant0._Z21matrixMulKernel_tiledPfS_S_jjj,"a",@progbits
	.sectionflags	@""
	.align	4
.nv.constant0._Z21matrixMulKernel_tiledPfS_S_jjj:
	.zero		932


//--------------------- .nv.constant0._Z31matrixMulKernel_1thread1elementPfS_S_jjj --------------------------
	.section	.nv.constant0._Z31matrixMulKernel_1thread1elementPfS_S_jjj,"a",@progbits
	.sectionflags	@""
	.align	4
.nv.constant0._Z31matrixMulKernel_1thread1elementPfS_S_jjj:
	.zero		932


//--------------------- SYMBOLS --------------------------

	.type		.nv.reservedSmem.offset0,@object
	.size		.nv.reservedSmem.offset0,0x4
	.type		.nv.reservedSmem.cap,@object
	.size		.nv.reservedSmem.cap,0x4
